// auto-generated by cutlass_sweep.conv — config: {"arch": "sm_90", "cluster_m": 1, "cluster_n": 1, "conv_kind": "fprop", "dtype": "e4m3", "ndim": 2, "tile_k": 64, "tile_m": 64, "tile_n": 128}
#include "cutlass/cutlass.h"
#include "cute/tensor.hpp"
#include "cutlass/kernel_hardware_info.hpp"
#include "cutlass/conv/convolution.h"
#include "cutlass/conv/dispatch_policy.hpp"
#include "cutlass/conv/collective/collective_builder.hpp"
#include "cutlass/conv/kernel/conv_universal.hpp"
#include "cutlass/conv/device/conv_universal_adapter.hpp"
#include "cutlass/epilogue/collective/collective_builder.hpp"

using namespace cute;
using Elem = cutlass::float_e4m3_t;
using Acc  = float;
using LayoutAB = cutlass::layout::TensorNHWC;
using LayoutC  = cutlass::layout::TensorNHWC;
constexpr auto ConvOp = cutlass::conv::Operator::kFprop;
using TileShape    = Shape<_64, _128, Shape<_64>>;
using ClusterShape = Shape<_1, _1, _1>;

using CollectiveEpilogue = typename cutlass::epilogue::collective::CollectiveBuilder<
    cutlass::arch::Sm90, cutlass::arch::OpClassTensorOp,
    TileShape, ClusterShape,
    cutlass::epilogue::collective::EpilogueTileAuto,
    Acc, Acc,
    Elem, LayoutC, 128 / cutlass::sizeof_bits<Elem>::value,
    Elem, LayoutC, 128 / cutlass::sizeof_bits<Elem>::value,
    cutlass::epilogue::collective::EpilogueScheduleAuto
  >::CollectiveOp;

using CollectiveMainloop = typename cutlass::conv::collective::CollectiveBuilder<
    cutlass::arch::Sm90, cutlass::arch::OpClassTensorOp, ConvOp,
    Elem, LayoutAB, 128 / cutlass::sizeof_bits<Elem>::value,
    Elem, LayoutAB, 128 / cutlass::sizeof_bits<Elem>::value,
    Acc,
    TileShape, ClusterShape,
    cutlass::conv::collective::StageCountAutoCarveout<
        static_cast<int>(sizeof(typename CollectiveEpilogue::SharedStorage))>,
    cutlass::conv::collective::KernelScheduleAuto
  >::CollectiveOp;

using ProblemShape = cutlass::conv::ConvProblemShape<
    ConvOp, CollectiveMainloop::DispatchPolicy::NumSpatialDimensions>;
using ConvKernel = cutlass::conv::kernel::ConvUniversal<
    ProblemShape, CollectiveMainloop, CollectiveEpilogue>;
using Conv = cutlass::conv::device::ConvUniversalAdapter<ConvKernel>;

auto* _anchor = &cutlass::device_kernel<ConvKernel>;


// ===== COMPILED SASS (sm_90a) =====

	.target	sm_90a

	.elftype	@"ET_EXEC"


//--------------------- .note.nv.tkinfo           --------------------------
	.section	.note.nv.tkinfo,"",@"SHT_NOTE"
	.sectionflags	@"SHF_NOTE_NV_TKINFO"
	.tkinfo
        /*0018*/ 	.word	0x00000002
        /*0030*/ 	.string	""
        /*0030*/ 	.string	"ptxas"
        /*0030*/ 	.string	"Cuda compilation tools, release 13.0, V13.0.88"
        /*0030*/ 	.string	"Build cuda_13.0.r13.0/compiler.36424714_0"
        /*0030*/ 	.string	"-arch sm_90a -m 64 "



//--------------------- .note.nv.cuinfo           --------------------------
	.section	.note.nv.cuinfo,"",@"SHT_NOTE"
	.sectionflags	@"SHF_NOTE_NV_CUINFO"
        /*0018*/ 	.short	0x0002
        /*001a*/ 	.short	0x005a
        /*001c*/ 	.short	0x0082
	.zero		2


//--------------------- .nv.info                  --------------------------
	.section	.nv.info,"",@"SHT_CUDA_INFO"
	.align	4


	//----- nvinfo : EIATTR_REGCOUNT
	.align		4
        /*0000*/ 	.byte	0x04, 0x2f
        /*0002*/ 	.short	(.L_12 - .L_11)
	.align		4
.L_11:
        /*0004*/ 	.word	index@(_ZN7cutlass13device_kernelINS_4conv6kernel13ConvUniversalINS1_16ConvProblemShapeILNS1_8OperatorE0ELi2EEENS1_10collective14CollectiveConvINS1_46MainloopSm90TmaGmmaWarpSpecializedImplicitGemmILS5_0ELi18ELi2EN4cute5tupleIJNSA_1CILi1EEESD_SD_EEENS1_36KernelImplicitTmaWarpSpecializedSm90ELi1EEENSB_IJNSC_ILi64EEENSC_ILi128EEENSB_IJSH_EEEEEENS_12float_e4m3_tESL_NSA_8TiledMMAINSA_8MMA_AtomIJNSA_4SM904GMMA31MMA_64x128x32_F32E4M3E4M3_SS_TNILNSP_7ScaleInE1ELSR_1EEEEEENSA_6LayoutISE_NSB_IJNSC_ILi0EEESV_SV_EEEEENSB_IJNSA_10UnderscoreESY_SY_EEEEENS7_6detail26Sm90ImplicitGemmTileTraitsINSA_20SM90_TMA_LOAD_IM2COLENSA_14ComposedLayoutINSA_7SwizzleILi2ELi4ELi3EEENSA_18smem_ptr_flag_bitsILi8EEENSU_INSB_IJNSB_IJNSC_ILi8EEES19_EEENSB_IJSH_SD_EEENSB_IJSD_NSC_ILi18EEEEEEEEENSB_IJNSB_IJSH_NSC_ILi512EEEEEENSB_IJSD_SV_EEENSB_IJSV_NSC_ILi4096EEEEEEEEEEEEEvEENS12_INSA_13SM90_TMA_LOADENS14_IS16_S18_NSU_INSB_IJNSB_IJS19_NSC_ILi16EEEEEES1B_S1D_EEENSB_IJS1G_S1H_NSB_IJSV_NSC_ILi8192EEEEEEEEEEEEEvEEEENS_8epilogue10collective6detail29Sm90TmaWarpSpecializedAdapterINS20_15DefaultEpilogueISL_NSB_IJNSB_IJlllEEESD_SV_EEES25_NS1Z_6thread17LinearCombinationISL_Li1EffLNS26_9ScaleType4KindE0ELNS_15FloatRoundStyleE2ESL_EENS_4gemm15EpilogueDefaultEEEEEvvEEEEvNT_6ParamsE)
        /*0008*/ 	.word	0x0000005a


	//----- nvinfo : EIATTR_FRAME_SIZE
	.align		4
.L_12:
        /*000c*/ 	.byte	0x04, 0x11
        /*000e*/ 	.short	(.L_14 - .L_13)
	.align		4
.L_13:
        /*0010*/ 	.word	index@(_ZN7cutlass13device_kernelINS_4conv6kernel13ConvUniversalINS1_16ConvProblemShapeILNS1_8OperatorE0ELi2EEENS1_10collective14CollectiveConvINS1_46MainloopSm90TmaGmmaWarpSpecializedImplicitGemmILS5_0ELi18ELi2EN4cute5tupleIJNSA_1CILi1EEESD_SD_EEENS1_36KernelImplicitTmaWarpSpecializedSm90ELi1EEENSB_IJNSC_ILi64EEENSC_ILi128EEENSB_IJSH_EEEEEENS_12float_e4m3_tESL_NSA_8TiledMMAINSA_8MMA_AtomIJNSA_4SM904GMMA31MMA_64x128x32_F32E4M3E4M3_SS_TNILNSP_7ScaleInE1ELSR_1EEEEEENSA_6LayoutISE_NSB_IJNSC_ILi0EEESV_SV_EEEEENSB_IJNSA_10UnderscoreESY_SY_EEEEENS7_6detail26Sm90ImplicitGemmTileTraitsINSA_20SM90_TMA_LOAD_IM2COLENSA_14ComposedLayoutINSA_7SwizzleILi2ELi4ELi3EEENSA_18smem_ptr_flag_bitsILi8EEENSU_INSB_IJNSB_IJNSC_ILi8EEES19_EEENSB_IJSH_SD_EEENSB_IJSD_NSC_ILi18EEEEEEEEENSB_IJNSB_IJSH_NSC_ILi512EEEEEENSB_IJSD_SV_EEENSB_IJSV_NSC_ILi4096EEEEEEEEEEEEEvEENS12_INSA_13SM90_TMA_LOADENS14_IS16_S18_NSU_INSB_IJNSB_IJS19_NSC_ILi16EEEEEES1B_S1D_EEENSB_IJS1G_S1H_NSB_IJSV_NSC_ILi8192EEEEEEEEEEEEEvEEEENS_8epilogue10collective6detail29Sm90TmaWarpSpecializedAdapterINS20_15DefaultEpilogueISL_NSB_IJNSB_IJlllEEESD_SV_EEES25_NS1Z_6thread17LinearCombinationISL_Li1EffLNS26_9ScaleType4KindE0ELNS_15FloatRoundStyleE2ESL_EENS_4gemm15EpilogueDefaultEEEEEvvEEEEvNT_6ParamsE)
        /*0014*/ 	.word	0x00000000


	//----- nvinfo : EIATTR_MIN_STACK_SIZE
	.align		4
.L_14:
        /*0018*/ 	.byte	0x04, 0x12
        /*001a*/ 	.short	(.L_16 - .L_15)
	.align		4
.L_15:
        /*001c*/ 	.word	index@(_ZN7cutlass13device_kernelINS_4conv6kernel13ConvUniversalINS1_16ConvProblemShapeILNS1_8OperatorE0ELi2EEENS1_10collective14CollectiveConvINS1_46MainloopSm90TmaGmmaWarpSpecializedImplicitGemmILS5_0ELi18ELi2EN4cute5tupleIJNSA_1CILi1EEESD_SD_EEENS1_36KernelImplicitTmaWarpSpecializedSm90ELi1EEENSB_IJNSC_ILi64EEENSC_ILi128EEENSB_IJSH_EEEEEENS_12float_e4m3_tESL_NSA_8TiledMMAINSA_8MMA_AtomIJNSA_4SM904GMMA31MMA_64x128x32_F32E4M3E4M3_SS_TNILNSP_7ScaleInE1ELSR_1EEEEEENSA_6LayoutISE_NSB_IJNSC_ILi0EEESV_SV_EEEEENSB_IJNSA_10UnderscoreESY_SY_EEEEENS7_6detail26Sm90ImplicitGemmTileTraitsINSA_20SM90_TMA_LOAD_IM2COLENSA_14ComposedLayoutINSA_7SwizzleILi2ELi4ELi3EEENSA_18smem_ptr_flag_bitsILi8EEENSU_INSB_IJNSB_IJNSC_ILi8EEES19_EEENSB_IJSH_SD_EEENSB_IJSD_NSC_ILi18EEEEEEEEENSB_IJNSB_IJSH_NSC_ILi512EEEEEENSB_IJSD_SV_EEENSB_IJSV_NSC_ILi4096EEEEEEEEEEEEEvEENS12_INSA_13SM90_TMA_LOADENS14_IS16_S18_NSU_INSB_IJNSB_IJS19_NSC_ILi16EEEEEES1B_S1D_EEENSB_IJS1G_S1H_NSB_IJSV_NSC_ILi8192EEEEEEEEEEEEEvEEEENS_8epilogue10collective6detail29Sm90TmaWarpSpecializedAdapterINS20_15DefaultEpilogueISL_NSB_IJNSB_IJlllEEESD_SV_EEES25_NS1Z_6thread17LinearCombinationISL_Li1EffLNS26_9ScaleType4KindE0ELNS_15FloatRoundStyleE2ESL_EENS_4gemm15EpilogueDefaultEEEEEvvEEEEvNT_6ParamsE)
        /*0020*/ 	.word	0x00000000
.L_16:


//--------------------- .nv.compat                --------------------------
	.section	.nv.compat,"",@"SHT_CUDA_COMPAT_INFO"
	.align	4
        /*0000*/ 	.byte	0x02, 0x09, 0x01, 0x00, 0x02, 0x02, 0x04, 0x00, 0x02, 0x05, 0x05, 0x00, 0x03, 0x07, 0x01, 0x01
        /*0010*/ 	.byte	0x02, 0x03, 0x01, 0x00, 0x02, 0x06, 0x01, 0x00, 0x04, 0x0b, 0x08, 0x00, 0x00, 0x00, 0x00, 0x00
        /*0020*/ 	.byte	0x00, 0x00, 0x00, 0x00


//--------------------- .nv.info._ZN7cutlass13device_kernelINS_4conv6kernel13ConvUniversalINS1_16ConvProblemShapeILNS1_8OperatorE0ELi2EEENS1_10collective14CollectiveConvINS1_46MainloopSm90TmaGmmaWarpSpecializedImplicitGemmILS5_0ELi18ELi2EN4cute5tupleIJNSA_1CILi1EEESD_SD_EEENS1_36KernelImplicitTmaWarpSpecializedSm90ELi1EEENSB_IJNSC_ILi64EEENSC_ILi128EEENSB_IJSH_EEEEEENS_12float_e4m3_tESL_NSA_8TiledMMAINSA_8MMA_AtomIJNSA_4SM904GMMA31MMA_64x128x32_F32E4M3E4M3_SS_TNILNSP_7ScaleInE1ELSR_1EEEEEENSA_6LayoutISE_NSB_IJNSC_ILi0EEESV_SV_EEEEENSB_IJNSA_10UnderscoreESY_SY_EEEEENS7_6detail26Sm90ImplicitGemmTileTraitsINSA_20SM90_TMA_LOAD_IM2COLENSA_14ComposedLayoutINSA_7SwizzleILi2ELi4ELi3EEENSA_18smem_ptr_flag_bitsILi8EEENSU_INSB_IJNSB_IJNSC_ILi8EEES19_EEENSB_IJSH_SD_EEENSB_IJSD_NSC_ILi18EEEEEEEEENSB_IJNSB_IJSH_NSC_ILi512EEEEEENSB_IJSD_SV_EEENSB_IJSV_NSC_ILi4096EEEEEEEEEEEEEvEENS12_INSA_13SM90_TMA_LOADENS14_IS16_S18_NSU_INSB_IJNSB_IJS19_NSC_ILi16EEEEEES1B_S1D_EEENSB_IJS1G_S1H_NSB_IJSV_NSC_ILi8192EEEEEEEEEEEEEvEEEENS_8epilogue10collective6detail29Sm90TmaWarpSpecializedAdapterINS20_15DefaultEpilogueISL_NSB_IJNSB_IJlllEEESD_SV_EEES25_NS1Z_6thread17LinearCombinationISL_Li1EffLNS26_9ScaleType4KindE0ELNS_15FloatRoundStyleE2ESL_EENS_4gemm15EpilogueDefaultEEEEEvvEEEEvNT_6ParamsE --------------------------
	.section	.nv.info._ZN7cutlass13device_kernelINS_4conv6kernel13ConvUniversalINS1_16ConvProblemShapeILNS1_8OperatorE0ELi2EEENS1_10collective14CollectiveConvINS1_46MainloopSm90TmaGmmaWarpSpecializedImplicitGemmILS5_0ELi18ELi2EN4cute5tupleIJNSA_1CILi1EEESD_SD_EEENS1_36KernelImplicitTmaWarpSpecializedSm90ELi1EEENSB_IJNSC_ILi64EEENSC_ILi128EEENSB_IJSH_EEEEEENS_12float_e4m3_tESL_NSA_8TiledMMAINSA_8MMA_AtomIJNSA_4SM904GMMA31MMA_64x128x32_F32E4M3E4M3_SS_TNILNSP_7ScaleInE1ELSR_1EEEEEENSA_6LayoutISE_NSB_IJNSC_ILi0EEESV_SV_EEEEENSB_IJNSA_10UnderscoreESY_SY_EEEEENS7_6detail26Sm90ImplicitGemmTileTraitsINSA_20SM90_TMA_LOAD_IM2COLENSA_14ComposedLayoutINSA_7SwizzleILi2ELi4ELi3EEENSA_18smem_ptr_flag_bitsILi8EEENSU_INSB_IJNSB_IJNSC_ILi8EEES19_EEENSB_IJSH_SD_EEENSB_IJSD_NSC_ILi18EEEEEEEEENSB_IJNSB_IJSH_NSC_ILi512EEEEEENSB_IJSD_SV_EEENSB_IJSV_NSC_ILi4096EEEEEEEEEEEEEvEENS12_INSA_13SM90_TMA_LOADENS14_IS16_S18_NSU_INSB_IJNSB_IJS19_NSC_ILi16EEEEEES1B_S1D_EEENSB_IJS1G_S1H_NSB_IJSV_NSC_ILi8192EEEEEEEEEEEEEvEEEENS_8epilogue10collective6detail29Sm90TmaWarpSpecializedAdapterINS20_15DefaultEpilogueISL_NSB_IJNSB_IJlllEEESD_SV_EEES25_NS1Z_6thread17LinearCombinationISL_Li1EffLNS26_9ScaleType4KindE0ELNS_15FloatRoundStyleE2ESL_EENS_4gemm15EpilogueDefaultEEEEEvvEEEEvNT_6ParamsE,"",@"SHT_CUDA_INFO"
	.sectionflags	@""
	.align	4


	//----- nvinfo : EIATTR_CUDA_API_VERSION
	.align		4
        /*0000*/ 	.byte	0x04, 0x37
        /*0002*/ 	.short	(.L_18 - .L_17)
.L_17:
        /*0004*/ 	.word	0x00000082


	//----- nvinfo : EIATTR_KPARAM_INFO
	.align		4
.L_18:
        /*0008*/ 	.byte	0x04, 0x17
        /*000a*/ 	.short	(.L_20 - .L_19)
.L_19:
        /*000c*/ 	.word	0x00000000
        /*0010*/ 	.short	0x0000
        /*0012*/ 	.short	0x0070
        /*0014*/ 	.byte	0x00, 0xf0, 0x01, 0x0e


	//----- nvinfo : EIATTR_SPARSE_MMA_MASK
	.align		4
.L_20:
        /*0018*/ 	.byte	0x03, 0x50
        /*001a*/ 	.short	0x0000


	//----- nvinfo : EIATTR_MAXREG_COUNT
	.align		4
        /*001c*/ 	.byte	0x03, 0x1b
        /*001e*/ 	.short	0x00ff


	//----- nvinfo : EIATTR_NUM_BARRIERS
	.align		4
        /*0020*/ 	.byte	0x02, 0x4c
        /*0022*/ 	.byte	0x01
	.zero		1


	//----- nvinfo : EIATTR_MERCURY_ISA_VERSION
	.align		4
        /*0024*/ 	.byte	0x03, 0x5f
        /*0026*/ 	.short	0x0101


	//----- nvinfo : EIATTR_COOP_GROUP_MASK_REGIDS
	.align		4
        /*0028*/ 	.byte	0x04, 0x29
        /*002a*/ 	.short	(.L_22 - .L_21)


	//   ....[0]....
.L_21:
        /*002c*/ 	.word	0xffffffff


	//   ....[1]....
        /*0030*/ 	.word	0xffffffff


	//   ....[2]....
        /*0034*/ 	.word	0xffffffff


	//----- nvinfo : EIATTR_COOP_GROUP_INSTR_OFFSETS
	.align		4
.L_22:
        /*0038*/ 	.byte	0x04, 0x28
        /*003a*/ 	.short	(.L_24 - .L_23)


	//   ....[0]....
.L_23:
        /*003c*/ 	.word	0x00000060


	//   ....[1]....
        /*0040*/ 	.word	0x00000070


	//   ....[2]....
        /*0044*/ 	.word	0x00000130


	//----- nvinfo : EIATTR_MBARRIER_INSTR_OFFSETS
	.align		4
.L_24:
        /*0048*/ 	.byte	0x04, 0x39
        /*004a*/ 	.short	(.L_26 - .L_25)


	//   ....[0]....
.L_25:
        /*004c*/ 	.word	0x00000270
        /*0050*/ 	.word	0x000000ff
        /*0054*/ 	.word	0x00036000
        /*0058*/ 	.short	0x0100
        /*005a*/ 	.byte	0x08
	.zero		1


	//   ....[1]....
        /*005c*/ 	.word	0x00000280
        /*0060*/ 	.word	0x000000ff
        /*0064*/ 	.word	0x00036090
        /*0068*/ 	.short	0x0100
        /*006a*/ 	.byte	0x08
	.zero		1


	//   ....[2]....
        /*006c*/ 	.word	0x00000290
        /*0070*/ 	.word	0x000000ff
        /*0074*/ 	.word	0x00036008
        /*0078*/ 	.short	0x0100
        /*007a*/ 	.byte	0x08
	.zero		1


	//   ....[3]....
        /*007c*/ 	.word	0x000002a0
        /*0080*/ 	.word	0x000000ff
        /*0084*/ 	.word	0x00036098
        /*0088*/ 	.short	0x0100
        /*008a*/ 	.byte	0x08
	.zero		1


	//   ....[4]....
        /*008c*/ 	.word	0x000002b0
        /*0090*/ 	.word	0x000000ff
        /*0094*/ 	.word	0x00036010
        /*0098*/ 	.short	0x0100
        /*009a*/ 	.byte	0x08
	.zero		1


	//   ....[5]....
        /*009c*/ 	.word	0x000002c0
        /*00a0*/ 	.word	0x000000ff
        /*00a4*/ 	.word	0x000360a0
        /*00a8*/ 	.short	0x0100
        /*00aa*/ 	.byte	0x08
	.zero		1


	//   ....[6]....
        /*00ac*/ 	.word	0x000002d0
        /*00b0*/ 	.word	0x000000ff
        /*00b4*/ 	.word	0x00036018
        /*00b8*/ 	.short	0x0100
        /*00ba*/ 	.byte	0x08
	.zero		1


	//   ....[7]....
        /*00bc*/ 	.word	0x000002e0
        /*00c0*/ 	.word	0x000000ff
        /*00c4*/ 	.word	0x000360a8
        /*00c8*/ 	.short	0x0100
        /*00ca*/ 	.byte	0x08
	.zero		1


	//   ....[8]....
        /*00cc*/ 	.word	0x000002f0
        /*00d0*/ 	.word	0x000000ff
        /*00d4*/ 	.word	0x00036020
        /*00d8*/ 	.short	0x0100
        /*00da*/ 	.byte	0x08
	.zero		1


	//   ....[9]....
        /*00dc*/ 	.word	0x00000300
        /*00e0*/ 	.word	0x000000ff
        /*00e4*/ 	.word	0x000360b0
        /*00e8*/ 	.short	0x0100
        /*00ea*/ 	.byte	0x08
	.zero		1


	//   ....[10]....
        /*00ec*/ 	.word	0x00000310
        /*00f0*/ 	.word	0x000000ff
        /*00f4*/ 	.word	0x00036028
        /*00f8*/ 	.short	0x0100
        /*00fa*/ 	.byte	0x08
	.zero		1


	//   ....[11]....
        /*00fc*/ 	.word	0x00000320
        /*0100*/ 	.word	0x000000ff
        /*0104*/ 	.word	0x000360b8
        /*0108*/ 	.short	0x0100
        /*010a*/ 	.byte	0x08
	.zero		1


	//   ....[12]....
        /*010c*/ 	.word	0x00000330
        /*0110*/ 	.word	0x000000ff
        /*0114*/ 	.word	0x00036030
        /*0118*/ 	.short	0x0100
        /*011a*/ 	.byte	0x08
	.zero		1


	//   ....[13]....
        /*011c*/ 	.word	0x00000340
        /*0120*/ 	.word	0x000000ff
        /*0124*/ 	.word	0x000360c0
        /*0128*/ 	.short	0x0100
        /*012a*/ 	.byte	0x08
	.zero		1


	//   ....[14]....
        /*012c*/ 	.word	0x00000350
        /*0130*/ 	.word	0x000000ff
        /*0134*/ 	.word	0x00036038
        /*0138*/ 	.short	0x0100
        /*013a*/ 	.byte	0x08
	.zero		1


	//   ....[15]....
        /*013c*/ 	.word	0x00000360
        /*0140*/ 	.word	0x000000ff
        /*0144*/ 	.word	0x000360c8
        /*0148*/ 	.short	0x0100
        /*014a*/ 	.byte	0x08
	.zero		1


	//   ....[16]....
        /*014c*/ 	.word	0x00000370
        /*0150*/ 	.word	0x000000ff
        /*0154*/ 	.word	0x00036040
        /*0158*/ 	.short	0x0100
        /*015a*/ 	.byte	0x08
	.zero		1


	//   ....[17]....
        /*015c*/ 	.word	0x00000380
        /*0160*/ 	.word	0x000000ff
        /*0164*/ 	.word	0x000360d0
        /*0168*/ 	.short	0x0100
        /*016a*/ 	.byte	0x08
	.zero		1


	//   ....[18]....
        /*016c*/ 	.word	0x00000390
        /*0170*/ 	.word	0x000000ff
        /*0174*/ 	.word	0x00036048
        /*0178*/ 	.short	0x0100
        /*017a*/ 	.byte	0x08
	.zero		1


	//   ....[19]....
        /*017c*/ 	.word	0x000003a0
        /*0180*/ 	.word	0x000000ff
        /*0184*/ 	.word	0x000360d8
        /*0188*/ 	.short	0x0100
        /*018a*/ 	.byte	0x08
	.zero		1


	//   ....[20]....
        /*018c*/ 	.word	0x000003b0
        /*0190*/ 	.word	0x000000ff
        /*0194*/ 	.word	0x00036050
        /*0198*/ 	.short	0x0100
        /*019a*/ 	.byte	0x08
	.zero		1


	//   ....[21]....
        /*019c*/ 	.word	0x000003c0
        /*01a0*/ 	.word	0x000000ff
        /*01a4*/ 	.word	0x000360e0
        /*01a8*/ 	.short	0x0100
        /*01aa*/ 	.byte	0x08
	.zero		1


	//   ....[22]....
        /*01ac*/ 	.word	0x000003d0
        /*01b0*/ 	.word	0x000000ff
        /*01b4*/ 	.word	0x00036058
        /*01b8*/ 	.short	0x0100
        /*01ba*/ 	.byte	0x08
	.zero		1


	//   ....[23]....
        /*01bc*/ 	.word	0x000003e0
        /*01c0*/ 	.word	0x000000ff
        /*01c4*/ 	.word	0x000360e8
        /*01c8*/ 	.short	0x0100
        /*01ca*/ 	.byte	0x08
	.zero		1


	//   ....[24]....
        /*01cc*/ 	.word	0x000003f0
        /*01d0*/ 	.word	0x000000ff
        /*01d4*/ 	.word	0x00036060
        /*01d8*/ 	.short	0x0100
        /*01da*/ 	.byte	0x08
	.zero		1


	//   ....[25]....
        /*01dc*/ 	.word	0x00000400
        /*01e0*/ 	.word	0x000000ff
        /*01e4*/ 	.word	0x000360f0
        /*01e8*/ 	.short	0x0100
        /*01ea*/ 	.byte	0x08
	.zero		1


	//   ....[26]....
        /*01ec*/ 	.word	0x00000410
        /*01f0*/ 	.word	0x000000ff
        /*01f4*/ 	.word	0x00036068
        /*01f8*/ 	.short	0x0100
        /*01fa*/ 	.byte	0x08
	.zero		1


	//   ....[27]....
        /*01fc*/ 	.word	0x00000420
        /*0200*/ 	.word	0x000000ff
        /*0204*/ 	.word	0x000360f8
        /*0208*/ 	.short	0x0100
        /*020a*/ 	.byte	0x08
	.zero		1


	//   ....[28]....
        /*020c*/ 	.word	0x00000430
        /*0210*/ 	.word	0x000000ff
        /*0214*/ 	.word	0x00036070
        /*0218*/ 	.short	0x0100
        /*021a*/ 	.byte	0x08
	.zero		1


	//   ....[29]....
        /*021c*/ 	.word	0x00000440
        /*0220*/ 	.word	0x000000ff
        /*0224*/ 	.word	0x00036100
        /*0228*/ 	.short	0x0100
        /*022a*/ 	.byte	0x08
	.zero		1


	//   ....[30]....
        /*022c*/ 	.word	0x00000450
        /*0230*/ 	.word	0x000000ff
        /*0234*/ 	.word	0x00036078
        /*0238*/ 	.short	0x0100
        /*023a*/ 	.byte	0x08
	.zero		1


	//   ....[31]....
        /*023c*/ 	.word	0x00000460
        /*0240*/ 	.word	0x000000ff
        /*0244*/ 	.word	0x00036108
        /*0248*/ 	.short	0x0100
        /*024a*/ 	.byte	0x08
	.zero		1


	//   ....[32]....
        /*024c*/ 	.word	0x00000470
        /*0250*/ 	.word	0x000000ff
        /*0254*/ 	.word	0x00036080
        /*0258*/ 	.short	0x0100
        /*025a*/ 	.byte	0x08
	.zero		1


	//   ....[33]....
        /*025c*/ 	.word	0x00000480
        /*0260*/ 	.word	0x000000ff
        /*0264*/ 	.word	0x00036110
        /*0268*/ 	.short	0x0100
        /*026a*/ 	.byte	0x08
	.zero		1


	//   ....[34]....
        /*026c*/ 	.word	0x00000490
        /*0270*/ 	.word	0x000000ff
        /*0274*/ 	.word	0x00036088
        /*0278*/ 	.short	0x0100
        /*027a*/ 	.byte	0x08
	.zero		1


	//   ....[35]....
        /*027c*/ 	.word	0x000004a0
        /*0280*/ 	.word	0x000000ff
        /*0284*/ 	.word	0x00036118
        /*0288*/ 	.short	0x0100
        /*028a*/ 	.byte	0x08
	.zero		1


	//   ....[36]....
        /*028c*/ 	.word	0x00000b50
        /*0290*/ 	.word	0x00000005
        /*0294*/ 	.word	0x00036000
        /*0298*/ 	.short	0x010a
        /*029a*/ 	.byte	0x3f
	.zero		1


	//   ....[37]....
        /*029c*/ 	.word	0x00000e30
        /*02a0*/ 	.word	0x0000000a
        /*02a4*/ 	.word	0x00036000
        /*02a8*/ 	.short	0x010a
        /*02aa*/ 	.byte	0x3f
	.zero		1


	//   ....[38]....
        /*02ac*/ 	.word	0x00000f90
        /*02b0*/ 	.word	0x000000ff
        /*02b4*/ 	.word	0x00000000
        /*02b8*/ 	.short	0x0101
        /*02ba*/ 	.byte	0x06
	.zero		1


	//   ....[39]....
        /*02bc*/ 	.word	0x00001190
        /*02c0*/ 	.word	0x00000006
        /*02c4*/ 	.word	0x00000000
        /*02c8*/ 	.short	0x0101
        /*02ca*/ 	.byte	0x3f
	.zero		1


	//   ....[40]....
        /*02cc*/ 	.word	0x00005bb0
        /*02d0*/ 	.word	0x0000000c
        /*02d4*/ 	.word	0x00036090
        /*02d8*/ 	.short	0x010a
        /*02da*/ 	.byte	0x3f
	.zero		1


	//   ....[41]....
        /*02dc*/ 	.word	0x00006260
        /*02e0*/ 	.word	0x00000004
        /*02e4*/ 	.word	0x00000000
        /*02e8*/ 	.short	0x010a
        /*02ea*/ 	.byte	0x3f
	.zero		1


	//   ....[42]....
        /*02ec*/ 	.word	0x00006310
        /*02f0*/ 	.word	0x00000002
        /*02f4*/ 	.word	0x00000000
        /*02f8*/ 	.short	0x010a
        /*02fa*/ 	.byte	0x3f
	.zero		1


	//   ....[43]....
        /*02fc*/ 	.word	0x000063c0
        /*0300*/ 	.word	0x00000002
        /*0304*/ 	.word	0x00000000
        /*0308*/ 	.short	0x010a
        /*030a*/ 	.byte	0x3f
	.zero		1


	//   ....[44]....
        /*030c*/ 	.word	0x00006470
        /*0310*/ 	.word	0x00000002
        /*0314*/ 	.word	0x00000000
        /*0318*/ 	.short	0x010a
        /*031a*/ 	.byte	0x3f
	.zero		1


	//   ....[45]....
        /*031c*/ 	.word	0x00006520
        /*0320*/ 	.word	0x00000002
        /*0324*/ 	.word	0x00000000
        /*0328*/ 	.short	0x010a
        /*032a*/ 	.byte	0x3f
	.zero		1


	//   ....[46]....
        /*032c*/ 	.word	0x000065d0
        /*0330*/ 	.word	0x00000002
        /*0334*/ 	.word	0x00000000
        /*0338*/ 	.short	0x010a
        /*033a*/ 	.byte	0x3f
	.zero		1


	//   ....[47]....
        /*033c*/ 	.word	0x00006680
        /*0340*/ 	.word	0x00000002
        /*0344*/ 	.word	0x00000000
        /*0348*/ 	.short	0x010a
        /*034a*/ 	.byte	0x3f
	.zero		1


	//   ....[48]....
        /*034c*/ 	.word	0x00006730
        /*0350*/ 	.word	0x00000002
        /*0354*/ 	.word	0x00000000
        /*0358*/ 	.short	0x010a
        /*035a*/ 	.byte	0x3f
	.zero		1


	//   ....[49]....
        /*035c*/ 	.word	0x000067e0
        /*0360*/ 	.word	0x00000002
        /*0364*/ 	.word	0x00000000
        /*0368*/ 	.short	0x010a
        /*036a*/ 	.byte	0x3f
	.zero		1


	//   ....[50]....
        /*036c*/ 	.word	0x00006890
        /*0370*/ 	.word	0x00000002
        /*0374*/ 	.word	0x00000000
        /*0378*/ 	.short	0x010a
        /*037a*/ 	.byte	0x3f
	.zero		1


	//   ....[51]....
        /*037c*/ 	.word	0x00006940
        /*0380*/ 	.word	0x00000002
        /*0384*/ 	.word	0x00000000
        /*0388*/ 	.short	0x010a
        /*038a*/ 	.byte	0x3f
	.zero		1


	//   ....[52]....
        /*038c*/ 	.word	0x000069f0
        /*0390*/ 	.word	0x00000002
        /*0394*/ 	.word	0x00000000
        /*0398*/ 	.short	0x010a
        /*039a*/ 	.byte	0x3f
	.zero		1


	//   ....[53]....
        /*039c*/ 	.word	0x00006aa0
        /*03a0*/ 	.word	0x00000002
        /*03a4*/ 	.word	0x00000000
        /*03a8*/ 	.short	0x010a
        /*03aa*/ 	.byte	0x3f
	.zero		1


	//   ....[54]....
        /*03ac*/ 	.word	0x00006b50
        /*03b0*/ 	.word	0x00000002
        /*03b4*/ 	.word	0x00000000
        /*03b8*/ 	.short	0x010a
        /*03ba*/ 	.byte	0x3f
	.zero		1


	//   ....[55]....
        /*03bc*/ 	.word	0x00006c00
        /*03c0*/ 	.word	0x00000002
        /*03c4*/ 	.word	0x00000000
        /*03c8*/ 	.short	0x010a
        /*03ca*/ 	.byte	0x3f
	.zero		1


	//   ....[56]....
        /*03cc*/ 	.word	0x00006cb0
        /*03d0*/ 	.word	0x00000002
        /*03d4*/ 	.word	0x00000000
        /*03d8*/ 	.short	0x010a
        /*03da*/ 	.byte	0x3f
	.zero		1


	//   ....[57]....
        /*03dc*/ 	.word	0x00006d60
        /*03e0*/ 	.word	0x00000002
        /*03e4*/ 	.word	0x00000000
        /*03e8*/ 	.short	0x010a
        /*03ea*/ 	.byte	0x3f
	.zero		1


	//   ....[58]....
        /*03ec*/ 	.word	0x00006e10
        /*03f0*/ 	.word	0x00000003
        /*03f4*/ 	.word	0x00000000
        /*03f8*/ 	.short	0x010a
        /*03fa*/ 	.byte	0x3f
	.zero		1


	//----- nvinfo : EIATTR_NUM_MBARRIERS
	.align		4
.L_26:
        /*03fc*/ 	.byte	0x03, 0x38
        /*03fe*/ 	.short	0x0024


	//----- nvinfo : EIATTR_EXIT_INSTR_OFFSETS
	.align		4
        /*0400*/ 	.byte	0x04, 0x1c
        /*0402*/ 	.short	(.L_28 - .L_27)


	//   ....[0]....
.L_27:
        /*0404*/ 	.word	0x00000880


	//   ....[1]....
        /*0408*/ 	.word	0x000012d0


	//   ....[2]....
        /*040c*/ 	.word	0x00004930


	//   ....[3]....
        /*0410*/ 	.word	0x00004950


	//   ....[4]....
        /*0414*/ 	.word	0x00005970


	//   ....[5]....
        /*0418*/ 	.word	0x00005990


	//   ....[6]....
        /*041c*/ 	.word	0x000059b0


	//   ....[7]....
        /*0420*/ 	.word	0x00006150


	//   ....[8]....
        /*0424*/ 	.word	0x00006e40


	//----- nvinfo : EIATTR_MAX_THREADS
	.align		4
.L_28:
        /*0428*/ 	.byte	0x04, 0x05
        /*042a*/ 	.short	(.L_30 - .L_29)
.L_29:
        /*042c*/ 	.word	0x00000100
        /*0430*/ 	.word	0x00000001
        /*0434*/ 	.word	0x00000001


	//----- nvinfo : EIATTR_CRS_STACK_SIZE
	.align		4
.L_30:
        /*0438*/ 	.byte	0x04, 0x1e
        /*043a*/ 	.short	(.L_32 - .L_31)
.L_31:
        /*043c*/ 	.word	0x00000000


	//----- nvinfo : EIATTR_CBANK_PARAM_SIZE
	.align		4
.L_32:
        /*0440*/ 	.byte	0x03, 0x19
        /*0442*/ 	.short	0x03f0


	//----- nvinfo : EIATTR_PARAM_CBANK
	.align		4
        /*0444*/ 	.byte	0x04, 0x0a
        /*0446*/ 	.short	(.L_34 - .L_33)
	.align		4
.L_33:
        /*0448*/ 	.word	index@(.nv.constant0._ZN7cutlass13device_kernelINS_4conv6kernel13ConvUniversalINS1_16ConvProblemShapeILNS1_8OperatorE0ELi2EEENS1_10collective14CollectiveConvINS1_46MainloopSm90TmaGmmaWarpSpecializedImplicitGemmILS5_0ELi18ELi2EN4cute5tupleIJNSA_1CILi1EEESD_SD_EEENS1_36KernelImplicitTmaWarpSpecializedSm90ELi1EEENSB_IJNSC_ILi64EEENSC_ILi128EEENSB_IJSH_EEEEEENS_12float_e4m3_tESL_NSA_8TiledMMAINSA_8MMA_AtomIJNSA_4SM904GMMA31MMA_64x128x32_F32E4M3E4M3_SS_TNILNSP_7ScaleInE1ELSR_1EEEEEENSA_6LayoutISE_NSB_IJNSC_ILi0EEESV_SV_EEEEENSB_IJNSA_10UnderscoreESY_SY_EEEEENS7_6detail26Sm90ImplicitGemmTileTraitsINSA_20SM90_TMA_LOAD_IM2COLENSA_14ComposedLayoutINSA_7SwizzleILi2ELi4ELi3EEENSA_18smem_ptr_flag_bitsILi8EEENSU_INSB_IJNSB_IJNSC_ILi8EEES19_EEENSB_IJSH_SD_EEENSB_IJSD_NSC_ILi18EEEEEEEEENSB_IJNSB_IJSH_NSC_ILi512EEEEEENSB_IJSD_SV_EEENSB_IJSV_NSC_ILi4096EEEEEEEEEEEEEvEENS12_INSA_13SM90_TMA_LOADENS14_IS16_S18_NSU_INSB_IJNSB_IJS19_NSC_ILi16EEEEEES1B_S1D_EEENSB_IJS1G_S1H_NSB_IJSV_NSC_ILi8192EEEEEEEEEEEEEvEEEENS_8epilogue10collective6detail29Sm90TmaWarpSpecializedAdapterINS20_15DefaultEpilogueISL_NSB_IJNSB_IJlllEEESD_SV_EEES25_NS1Z_6thread17LinearCombinationISL_Li1EffLNS26_9ScaleType4KindE0ELNS_15FloatRoundStyleE2ESL_EENS_4gemm15EpilogueDefaultEEEEEvvEEEEvNT_6ParamsE)
        /*044c*/ 	.short	0x0210
        /*044e*/ 	.short	0x03f0


	//----- nvinfo : EIATTR_SW_WAR
	.align		4
.L_34:
        /*0450*/ 	.byte	0x04, 0x36
        /*0452*/ 	.short	(.L_36 - .L_35)
.L_35:
        /*0454*/ 	.word	0x00000008
.L_36:


//--------------------- .nv.callgraph             --------------------------
	.section	.nv.callgraph,"",@"SHT_CUDA_CALLGRAPH"
	.align	4
	.sectionentsize	8
	.align		4
        /*0000*/ 	.word	0x00000000
	.align		4
        /*0004*/ 	.word	0xffffffff
	.align		4
        /*0008*/ 	.word	0x00000000
	.align		4
        /*000c*/ 	.word	0xfffffffe
	.align		4
        /*0010*/ 	.word	0x00000000
	.align		4
        /*0014*/ 	.word	0xfffffffd
	.align		4
        /*0018*/ 	.word	0x00000000
	.align		4
        /*001c*/ 	.word	0xfffffffc


//--------------------- .nv.constant4             --------------------------
	.section	.nv.constant4,"a",@progbits
	.align	8
	.align		8
.nv.constant4:
        /*0000*/ 	.dword	_ZN39_INTERNAL_8ab1e000_4_k_cu_943d969b_28184cuda3std3__45__cpo5beginE
	.align		8
        /*0008*/ 	.dword	_ZN39_INTERNAL_8ab1e000_4_k_cu_943d969b_28184cuda3std3__45__cpo3endE
	.align		8
        /*0010*/ 	.dword	_ZN39_INTERNAL_8ab1e000_4_k_cu_943d969b_28184cuda3std3__45__cpo6cbeginE
	.align		8
        /*0018*/ 	.dword	_ZN39_INTERNAL_8ab1e000_4_k_cu_943d969b_28184cuda3std3__45__cpo4cendE
	.align		8
        /*0020*/ 	.dword	_ZN39_INTERNAL_8ab1e000_4_k_cu_943d969b_28184cuda3std3__441_GLOBAL__N__8ab1e000_4_k_cu_943d969b_28186ignoreE
	.align		8
        /*0028*/ 	.dword	_ZN39_INTERNAL_8ab1e000_4_k_cu_943d969b_28184cuda3std3__419piecewise_constructE
	.align		8
        /*0030*/ 	.dword	_ZN39_INTERNAL_8ab1e000_4_k_cu_943d969b_28184cuda3std3__48in_placeE
	.align		8
        /*0038*/ 	.dword	_ZN39_INTERNAL_8ab1e000_4_k_cu_943d969b_28184cuda3std6ranges3__45__cpo4swapE
	.align		8
        /*0040*/ 	.dword	_ZN39_INTERNAL_8ab1e000_4_k_cu_943d969b_28184cuda3std6ranges3__45__cpo9iter_moveE
	.align		8
        /*0048*/ 	.dword	_ZN39_INTERNAL_8ab1e000_4_k_cu_943d969b_28184cute7productE
	.align		8
        /*0050*/ 	.dword	_ZN39_INTERNAL_8ab1e000_4_k_cu_943d969b_28184cute1_E


//--------------------- .text._ZN7cutlass13device_kernelINS_4conv6kernel13ConvUniversalINS1_16ConvProblemShapeILNS1_8OperatorE0ELi2EEENS1_10collective14CollectiveConvINS1_46MainloopSm90TmaGmmaWarpSpecializedImplicitGemmILS5_0ELi18ELi2EN4cute5tupleIJNSA_1CILi1EEESD_SD_EEENS1_36KernelImplicitTmaWarpSpecializedSm90ELi1EEENSB_IJNSC_ILi64EEENSC_ILi128EEENSB_IJSH_EEEEEENS_12float_e4m3_tESL_NSA_8TiledMMAINSA_8MMA_AtomIJNSA_4SM904GMMA31MMA_64x128x32_F32E4M3E4M3_SS_TNILNSP_7ScaleInE1ELSR_1EEEEEENSA_6LayoutISE_NSB_IJNSC_ILi0EEESV_SV_EEEEENSB_IJNSA_10UnderscoreESY_SY_EEEEENS7_6detail26Sm90ImplicitGemmTileTraitsINSA_20SM90_TMA_LOAD_IM2COLENSA_14ComposedLayoutINSA_7SwizzleILi2ELi4ELi3EEENSA_18smem_ptr_flag_bitsILi8EEENSU_INSB_IJNSB_IJNSC_ILi8EEES19_EEENSB_IJSH_SD_EEENSB_IJSD_NSC_ILi18EEEEEEEEENSB_IJNSB_IJSH_NSC_ILi512EEEEEENSB_IJSD_SV_EEENSB_IJSV_NSC_ILi4096EEEEEEEEEEEEEvEENS12_INSA_13SM90_TMA_LOADENS14_IS16_S18_NSU_INSB_IJNSB_IJS19_NSC_ILi16EEEEEES1B_S1D_EEENSB_IJS1G_S1H_NSB_IJSV_NSC_ILi8192EEEEEEEEEEEEEvEEEENS_8epilogue10collective6detail29Sm90TmaWarpSpecializedAdapterINS20_15DefaultEpilogueISL_NSB_IJNSB_IJlllEEESD_SV_EEES25_NS1Z_6thread17LinearCombinationISL_Li1EffLNS26_9ScaleType4KindE0ELNS_15FloatRoundStyleE2ESL_EENS_4gemm15EpilogueDefaultEEEEEvvEEEEvNT_6ParamsE --------------------------
	.section	.text._ZN7cutlass13device_kernelINS_4conv6kernel13ConvUniversalINS1_16ConvProblemShapeILNS1_8OperatorE0ELi2EEENS1_10collective14CollectiveConvINS1_46MainloopSm90TmaGmmaWarpSpecializedImplicitGemmILS5_0ELi18ELi2EN4cute5tupleIJNSA_1CILi1EEESD_SD_EEENS1_36KernelImplicitTmaWarpSpecializedSm90ELi1EEENSB_IJNSC_ILi64EEENSC_ILi128EEENSB_IJSH_EEEEEENS_12float_e4m3_tESL_NSA_8TiledMMAINSA_8MMA_AtomIJNSA_4SM904GMMA31MMA_64x128x32_F32E4M3E4M3_SS_TNILNSP_7ScaleInE1ELSR_1EEEEEENSA_6LayoutISE_NSB_IJNSC_ILi0EEESV_SV_EEEEENSB_IJNSA_10UnderscoreESY_SY_EEEEENS7_6detail26Sm90ImplicitGemmTileTraitsINSA_20SM90_TMA_LOAD_IM2COLENSA_14ComposedLayoutINSA_7SwizzleILi2ELi4ELi3EEENSA_18smem_ptr_flag_bitsILi8EEENSU_INSB_IJNSB_IJNSC_ILi8EEES19_EEENSB_IJSH_SD_EEENSB_IJSD_NSC_ILi18EEEEEEEEENSB_IJNSB_IJSH_NSC_ILi512EEEEEENSB_IJSD_SV_EEENSB_IJSV_NSC_ILi4096EEEEEEEEEEEEEvEENS12_INSA_13SM90_TMA_LOADENS14_IS16_S18_NSU_INSB_IJNSB_IJS19_NSC_ILi16EEEEEES1B_S1D_EEENSB_IJS1G_S1H_NSB_IJSV_NSC_ILi8192EEEEEEEEEEEEEvEEEENS_8epilogue10collective6detail29Sm90TmaWarpSpecializedAdapterINS20_15DefaultEpilogueISL_NSB_IJNSB_IJlllEEESD_SV_EEES25_NS1Z_6thread17LinearCombinationISL_Li1EffLNS26_9ScaleType4KindE0ELNS_15FloatRoundStyleE2ESL_EENS_4gemm15EpilogueDefaultEEEEEvvEEEEvNT_6ParamsE,"ax",@progbits
	.align	128
.text._ZN7cutlass13device_kernelINS_4conv6kernel13ConvUniversalINS1_16ConvProblemShapeILNS1_8OperatorE0ELi2EEENS1_10collective14CollectiveConvINS1_46MainloopSm90TmaGmmaWarpSpecializedImplicitGemmILS5_0ELi18ELi2EN4cute5tupleIJNSA_1CILi1EEESD_SD_EEENS1_36KernelImplicitTmaWarpSpecializedSm90ELi1EEENSB_IJNSC_ILi64EEENSC_ILi128EEENSB_IJSH_EEEEEENS_12float_e4m3_tESL_NSA_8TiledMMAINSA_8MMA_AtomIJNSA_4SM904GMMA31MMA_64x128x32_F32E4M3E4M3_SS_TNILNSP_7ScaleInE1ELSR_1EEEEEENSA_6LayoutISE_NSB_IJNSC_ILi0EEESV_SV_EEEEENSB_IJNSA_10UnderscoreESY_SY_EEEEENS7_6detail26Sm90ImplicitGemmTileTraitsINSA_20SM90_TMA_LOAD_IM2COLENSA_14ComposedLayoutINSA_7SwizzleILi2ELi4ELi3EEENSA_18smem_ptr_flag_bitsILi8EEENSU_INSB_IJNSB_IJNSC_ILi8EEES19_EEENSB_IJSH_SD_EEENSB_IJSD_NSC_ILi18EEEEEEEEENSB_IJNSB_IJSH_NSC_ILi512EEEEEENSB_IJSD_SV_EEENSB_IJSV_NSC_ILi4096EEEEEEEEEEEEEvEENS12_INSA_13SM90_TMA_LOADENS14_IS16_S18_NSU_INSB_IJNSB_IJS19_NSC_ILi16EEEEEES1B_S1D_EEENSB_IJS1G_S1H_NSB_IJSV_NSC_ILi8192EEEEEEEEEEEEEvEEEENS_8epilogue10collective6detail29Sm90TmaWarpSpecializedAdapterINS20_15DefaultEpilogueISL_NSB_IJNSB_IJlllEEESD_SV_EEES25_NS1Z_6thread17LinearCombinationISL_Li1EffLNS26_9ScaleType4KindE0ELNS_15FloatRoundStyleE2ESL_EENS_4gemm15EpilogueDefaultEEEEEvvEEEEvNT_6ParamsE:
        .type           _ZN7cutlass13device_kernelINS_4conv6kernel13ConvUniversalINS1_16ConvProblemShapeILNS1_8OperatorE0ELi2EEENS1_10collective14CollectiveConvINS1_46MainloopSm90TmaGmmaWarpSpecializedImplicitGemmILS5_0ELi18ELi2EN4cute5tupleIJNSA_1CILi1EEESD_SD_EEENS1_36KernelImplicitTmaWarpSpecializedSm90ELi1EEENSB_IJNSC_ILi64EEENSC_ILi128EEENSB_IJSH_EEEEEENS_12float_e4m3_tESL_NSA_8TiledMMAINSA_8MMA_AtomIJNSA_4SM904GMMA31MMA_64x128x32_F32E4M3E4M3_SS_TNILNSP_7ScaleInE1ELSR_1EEEEEENSA_6LayoutISE_NSB_IJNSC_ILi0EEESV_SV_EEEEENSB_IJNSA_10UnderscoreESY_SY_EEEEENS7_6detail26Sm90ImplicitGemmTileTraitsINSA_20SM90_TMA_LOAD_IM2COLENSA_14ComposedLayoutINSA_7SwizzleILi2ELi4ELi3EEENSA_18smem_ptr_flag_bitsILi8EEENSU_INSB_IJNSB_IJNSC_ILi8EEES19_EEENSB_IJSH_SD_EEENSB_IJSD_NSC_ILi18EEEEEEEEENSB_IJNSB_IJSH_NSC_ILi512EEEEEENSB_IJSD_SV_EEENSB_IJSV_NSC_ILi4096EEEEEEEEEEEEEvEENS12_INSA_13SM90_TMA_LOADENS14_IS16_S18_NSU_INSB_IJNSB_IJS19_NSC_ILi16EEEEEES1B_S1D_EEENSB_IJS1G_S1H_NSB_IJSV_NSC_ILi8192EEEEEEEEEEEEEvEEEENS_8epilogue10collective6detail29Sm90TmaWarpSpecializedAdapterINS20_15DefaultEpilogueISL_NSB_IJNSB_IJlllEEESD_SV_EEES25_NS1Z_6thread17LinearCombinationISL_Li1EffLNS26_9ScaleType4KindE0ELNS_15FloatRoundStyleE2ESL_EENS_4gemm15EpilogueDefaultEEEEEvvEEEEvNT_6ParamsE,@function
        .size           _ZN7cutlass13device_kernelINS_4conv6kernel13ConvUniversalINS1_16ConvProblemShapeILNS1_8OperatorE0ELi2EEENS1_10collective14CollectiveConvINS1_46MainloopSm90TmaGmmaWarpSpecializedImplicitGemmILS5_0ELi18ELi2EN4cute5tupleIJNSA_1CILi1EEESD_SD_EEENS1_36KernelImplicitTmaWarpSpecializedSm90ELi1EEENSB_IJNSC_ILi64EEENSC_ILi128EEENSB_IJSH_EEEEEENS_12float_e4m3_tESL_NSA_8TiledMMAINSA_8MMA_AtomIJNSA_4SM904GMMA31MMA_64x128x32_F32E4M3E4M3_SS_TNILNSP_7ScaleInE1ELSR_1EEEEEENSA_6LayoutISE_NSB_IJNSC_ILi0EEESV_SV_EEEEENSB_IJNSA_10UnderscoreESY_SY_EEEEENS7_6detail26Sm90ImplicitGemmTileTraitsINSA_20SM90_TMA_LOAD_IM2COLENSA_14ComposedLayoutINSA_7SwizzleILi2ELi4ELi3EEENSA_18smem_ptr_flag_bitsILi8EEENSU_INSB_IJNSB_IJNSC_ILi8EEES19_EEENSB_IJSH_SD_EEENSB_IJSD_NSC_ILi18EEEEEEEEENSB_IJNSB_IJSH_NSC_ILi512EEEEEENSB_IJSD_SV_EEENSB_IJSV_NSC_ILi4096EEEEEEEEEEEEEvEENS12_INSA_13SM90_TMA_LOADENS14_IS16_S18_NSU_INSB_IJNSB_IJS19_NSC_ILi16EEEEEES1B_S1D_EEENSB_IJS1G_S1H_NSB_IJSV_NSC_ILi8192EEEEEEEEEEEEEvEEEENS_8epilogue10collective6detail29Sm90TmaWarpSpecializedAdapterINS20_15DefaultEpilogueISL_NSB_IJNSB_IJlllEEESD_SV_EEES25_NS1Z_6thread17LinearCombinationISL_Li1EffLNS26_9ScaleType4KindE0ELNS_15FloatRoundStyleE2ESL_EENS_4gemm15EpilogueDefaultEEEEEvvEEEEvNT_6ParamsE,(.L_x_176 - _ZN7cutlass13device_kernelINS_4conv6kernel13ConvUniversalINS1_16ConvProblemShapeILNS1_8OperatorE0ELi2EEENS1_10collective14CollectiveConvINS1_46MainloopSm90TmaGmmaWarpSpecializedImplicitGemmILS5_0ELi18ELi2EN4cute5tupleIJNSA_1CILi1EEESD_SD_EEENS1_36KernelImplicitTmaWarpSpecializedSm90ELi1EEENSB_IJNSC_ILi64EEENSC_ILi128EEENSB_IJSH_EEEEEENS_12float_e4m3_tESL_NSA_8TiledMMAINSA_8MMA_AtomIJNSA_4SM904GMMA31MMA_64x128x32_F32E4M3E4M3_SS_TNILNSP_7ScaleInE1ELSR_1EEEEEENSA_6LayoutISE_NSB_IJNSC_ILi0EEESV_SV_EEEEENSB_IJNSA_10UnderscoreESY_SY_EEEEENS7_6detail26Sm90ImplicitGemmTileTraitsINSA_20SM90_TMA_LOAD_IM2COLENSA_14ComposedLayoutINSA_7SwizzleILi2ELi4ELi3EEENSA_18smem_ptr_flag_bitsILi8EEENSU_INSB_IJNSB_IJNSC_ILi8EEES19_EEENSB_IJSH_SD_EEENSB_IJSD_NSC_ILi18EEEEEEEEENSB_IJNSB_IJSH_NSC_ILi512EEEEEENSB_IJSD_SV_EEENSB_IJSV_NSC_ILi4096EEEEEEEEEEEEEvEENS12_INSA_13SM90_TMA_LOADENS14_IS16_S18_NSU_INSB_IJNSB_IJS19_NSC_ILi16EEEEEES1B_S1D_EEENSB_IJS1G_S1H_NSB_IJSV_NSC_ILi8192EEEEEEEEEEEEEvEEEENS_8epilogue10collective6detail29Sm90TmaWarpSpecializedAdapterINS20_15DefaultEpilogueISL_NSB_IJNSB_IJlllEEESD_SV_EEES25_NS1Z_6thread17LinearCombinationISL_Li1EffLNS26_9ScaleType4KindE0ELNS_15FloatRoundStyleE2ESL_EENS_4gemm15EpilogueDefaultEEEEEvvEEEEvNT_6ParamsE)
        .other          _ZN7cutlass13device_kernelINS_4conv6kernel13ConvUniversalINS1_16ConvProblemShapeILNS1_8OperatorE0ELi2EEENS1_10collective14CollectiveConvINS1_46MainloopSm90TmaGmmaWarpSpecializedImplicitGemmILS5_0ELi18ELi2EN4cute5tupleIJNSA_1CILi1EEESD_SD_EEENS1_36KernelImplicitTmaWarpSpecializedSm90ELi1EEENSB_IJNSC_ILi64EEENSC_ILi128EEENSB_IJSH_EEEEEENS_12float_e4m3_tESL_NSA_8TiledMMAINSA_8MMA_AtomIJNSA_4SM904GMMA31MMA_64x128x32_F32E4M3E4M3_SS_TNILNSP_7ScaleInE1ELSR_1EEEEEENSA_6LayoutISE_NSB_IJNSC_ILi0EEESV_SV_EEEEENSB_IJNSA_10UnderscoreESY_SY_EEEEENS7_6detail26Sm90ImplicitGemmTileTraitsINSA_20SM90_TMA_LOAD_IM2COLENSA_14ComposedLayoutINSA_7SwizzleILi2ELi4ELi3EEENSA_18smem_ptr_flag_bitsILi8EEENSU_INSB_IJNSB_IJNSC_ILi8EEES19_EEENSB_IJSH_SD_EEENSB_IJSD_NSC_ILi18EEEEEEEEENSB_IJNSB_IJSH_NSC_ILi512EEEEEENSB_IJSD_SV_EEENSB_IJSV_NSC_ILi4096EEEEEEEEEEEEEvEENS12_INSA_13SM90_TMA_LOADENS14_IS16_S18_NSU_INSB_IJNSB_IJS19_NSC_ILi16EEEEEES1B_S1D_EEENSB_IJS1G_S1H_NSB_IJSV_NSC_ILi8192EEEEEEEEEEEEEvEEEENS_8epilogue10collective6detail29Sm90TmaWarpSpecializedAdapterINS20_15DefaultEpilogueISL_NSB_IJNSB_IJlllEEESD_SV_EEES25_NS1Z_6thread17LinearCombinationISL_Li1EffLNS26_9ScaleType4KindE0ELNS_15FloatRoundStyleE2ESL_EENS_4gemm15EpilogueDefaultEEEEEvvEEEEvNT_6ParamsE,@"STO_CUDA_ENTRY STV_DEFAULT"
_ZN7cutlass13device_kernelINS_4conv6kernel13ConvUniversalINS1_16ConvProblemShapeILNS1_8OperatorE0ELi2EEENS1_10collective14CollectiveConvINS1_46MainloopSm90TmaGmmaWarpSpecializedImplicitGemmILS5_0ELi18ELi2EN4cute5tupleIJNSA_1CILi1EEESD_SD_EEENS1_36KernelImplicitTmaWarpSpecializedSm90ELi1EEENSB_IJNSC_ILi64EEENSC_ILi128EEENSB_IJSH_EEEEEENS_12float_e4m3_tESL_NSA_8TiledMMAINSA_8MMA_AtomIJNSA_4SM904GMMA31MMA_64x128x32_F32E4M3E4M3_SS_TNILNSP_7ScaleInE1ELSR_1EEEEEENSA_6LayoutISE_NSB_IJNSC_ILi0EEESV_SV_EEEEENSB_IJNSA_10UnderscoreESY_SY_EEEEENS7_6detail26Sm90ImplicitGemmTileTraitsINSA_20SM90_TMA_LOAD_IM2COLENSA_14ComposedLayoutINSA_7SwizzleILi2ELi4ELi3EEENSA_18smem_ptr_flag_bitsILi8EEENSU_INSB_IJNSB_IJNSC_ILi8EEES19_EEENSB_IJSH_SD_EEENSB_IJSD_NSC_ILi18EEEEEEEEENSB_IJNSB_IJSH_NSC_ILi512EEEEEENSB_IJSD_SV_EEENSB_IJSV_NSC_ILi4096EEEEEEEEEEEEEvEENS12_INSA_13SM90_TMA_LOADENS14_IS16_S18_NSU_INSB_IJNSB_IJS19_NSC_ILi16EEEEEES1B_S1D_EEENSB_IJS1G_S1H_NSB_IJSV_NSC_ILi8192EEEEEEEEEEEEEvEEEENS_8epilogue10collective6detail29Sm90TmaWarpSpecializedAdapterINS20_15DefaultEpilogueISL_NSB_IJNSB_IJlllEEESD_SV_EEES25_NS1Z_6thread17LinearCombinationISL_Li1EffLNS26_9ScaleType4KindE0ELNS_15FloatRoundStyleE2ESL_EENS_4gemm15EpilogueDefaultEEEEEvvEEEEvNT_6ParamsE:
[----:B------:R-:W-:Y:S01]  /*0000*/  LDC R1, c[0x0][0x28] ;  /* 0x00000a00ff017b82 */ /* 0x000fe20000000800 */
[----:B------:R-:W0:Y:S01]  /*0010*/  S2R R10, SR_TID.X ;  /* 0x00000000000a7919 */ /* 0x000e220000002100 */
[----:B------:R-:W-:Y:S01]  /*0020*/  ELECT P0, URZ, PT ;  /* 0x00000000003f782f */ /* 0x000fe20003800000 */
[----:B------:R-:W-:Y:S01]  /*0030*/  BSSY B0, `(.L_x_0) ;  /* 0x000000f000007945 */ /* 0x000fe20003800000 */
[--C-:B0-----:R-:W-:Y:S02]  /*0040*/  SHF.R.U32.HI R0, RZ, 0x5, R10.reuse ;  /* 0x00000005ff007819 */ /* 0x101fe4000001160a */
[----:B------:R-:W-:-:S03]  /*0050*/  SHF.R.U32.HI R3, RZ, 0x7, R10 ;  /* 0x00000007ff037819 */ /* 0x000fc6000001160a */
[----:B------:R-:W0:Y:S04]  /*0060*/  SHFL.IDX PT, R2, R0, RZ, 0x1f ;  /* 0x00001fff00027589 */ /* 0x000e2800000e0000 */
[----:B------:R1:W2:Y:S01]  /*0070*/  SHFL.IDX PT, R7, R3, RZ, 0x1f ;  /* 0x00001fff03077589 */ /* 0x0002a200000e0000 */
[----:B0-----:R-:W-:-:S13]  /*0080*/  ISETP.NE.OR P0, PT, R2, RZ, !P0 ;  /* 0x000000ff0200720c */ /* 0x001fda0004705670 */
[----:B-12---:R-:W-:Y:S05]  /*0090*/  @P0 BRA `(.L_x_1) ;  /* 0x0000000000200947 */ /* 0x006fea0003800000 */
[----:B------:R-:W-:Y:S02]  /*00a0*/  ULDC.64 UR4, c[0x0][0x198] ;  /* 0x0000660000047ab9 */ /* 0x000fe40000000a00 */
[----:B------:R-:W-:Y:S02]  /*00b0*/  UIADD3 UR6, UP0, UR4, 0xf0, URZ ;  /* 0x000000f004067890 */ /* 0x000fe4000ff1e03f */
[----:B------:R-:W-:Y:S02]  /*00c0*/  UIADD3 UR4, UP1, UR4, 0x1f0, URZ ;  /* 0x000001f004047890 */ /* 0x000fe4000ff3e03f */
[----:B------:R-:W-:Y:S02]  /*00d0*/  UIADD3.X UR7, URZ, UR5, URZ, UP0, !UPT ;  /* 0x000000053f077290 */ /* 0x000fe400087fe43f */
[----:B------:R-:W-:-:S07]  /*00e0*/  UIADD3.X UR5, URZ, UR5, URZ, UP1, !UPT ;  /* 0x000000053f057290 */ /* 0x000fce0008ffe43f */
[----:B------:R0:W-:Y:S02]  /*00f0*/  UTMACCTL.PF [UR6] ;  /* 0x00000000060079b9 */ /* 0x0001e40008040000 */
[----:B------:R0:W-:Y:S02]  /*0100*/  UTMACCTL.PF [UR4] ;  /* 0x00000000040079b9 */ /* 0x0001e40008040000 */
[----:B0-----:R-:W-:Y:S01]  /*0110*/  NOP ;  /* 0x0000000000007918 */ /* 0x001fe20000000000 */
.L_x_1:
[----:B------:R-:W-:Y:S05]  /*0120*/  BSYNC B0 ;  /* 0x0000000000007941 */ /* 0x000fea0003800000 */
.L_x_0:
[----:B------:R-:W0:Y:S01]  /*0130*/  SHFL.IDX PT, R0, R0, RZ, 0x1f ;  /* 0x00001fff00007589 */ /* 0x000e2200000e0000 */
[----:B------:R-:W-:-:S04]  /*0140*/  SHF.R.S32.HI R3, RZ, 0x1f, R2 ;  /* 0x0000001fff037819 */ /* 0x000fc80000011402 */
[----:B------:R-:W-:Y:S02]  /*0150*/  LEA.HI R3, R3, R2, RZ, 0x2 ;  /* 0x0000000203037211 */ /* 0x000fe400078f10ff */
[----:B0-----:R-:W-:-:S13]  /*0160*/  ISETP.NE.AND P0, PT, R0, RZ, PT ;  /* 0x000000ff0000720c */ /* 0x001fda0003f05270 */
[----:B------:R-:W-:Y:S05]  /*0170*/  @P0 BRA `(.L_x_2) ;  /* 0x0000000000d40947 */ /* 0x000fea0003800000 */
[----:B------:R-:W-:Y:S01]  /*0180*/  ELECT P0, URZ, PT ;  /* 0x00000000003f782f */ /* 0x000fe20003800000 */
[----:B------:R-:W-:-:S12]  /*0190*/  BSSY B0, `(.L_x_2) ;  /* 0x0000033000007945 */ /* 0x000fd80003800000 */
[----:B------:R-:W-:Y:S05]  /*01a0*/  @!P0 BRA `(.L_x_3) ;  /* 0x0000000000c48947 */ /* 0x000fea0003800000 */
[----:B------:R-:W0:Y:S01]  /*01b0*/  S2UR UR8, SR_CgaCtaId ;  /* 0x00000000000879c3 */ /* 0x000e220000008800 */
[----:B------:R-:W-:Y:S01]  /*01c0*/  UMOV UR4, 0x400 ;  /* 0x0000040000047882 */ /* 0x000fe20000000000 */
[----:B------:R-:W-:Y:S01]  /*01d0*/  UMOV UR5, 0x1 ;  /* 0x0000000100057882 */ /* 0x000fe20000000000 */
[----:B------:R-:W-:Y:S02]  /*01e0*/  UMOV UR6, 0x80 ;  /* 0x0000008000067882 */ /* 0x000fe40000000000 */
[----:B------:R-:W-:-:S04]  /*01f0*/  UIADD3 UR6, -UR6, 0x100000, URZ ;  /* 0x0010000006067890 */ /* 0x000fc8000fffe13f */
[----:B------:R-:W-:Y:S02]  /*0200*/  USHF.L.U32 UR7, UR6, 0xb, URZ ;  /* 0x0000000b06077899 */ /* 0x000fe4000800063f */
[----:B------:R-:W-:Y:S02]  /*0210*/  USHF.L.U32 UR6, UR6, 0x1, URZ ;  /* 0x0000000106067899 */ /* 0x000fe4000800063f */
[----:B0-----:R-:W-:Y:S02]  /*0220*/  ULEA UR8, UR8, UR4, 0x18 ;  /* 0x0000000408087291 */ /* 0x001fe4000f8ec03f */
[----:B------:R-:W-:-:S04]  /*0230*/  UIADD3 UR4, -UR5, 0x100000, URZ ;  /* 0x0010000005047890 */ /* 0x000fc8000fffe13f */
[----:B------:R-:W-:Y:S02]  /*0240*/  USHF.L.U32 UR5, UR4, 0xb, URZ ;  /* 0x0000000b04057899 */ /* 0x000fe4000800063f */
[----:B------:R-:W-:Y:S01]  /*0250*/  USHF.L.U32 UR4, UR4, 0x1, URZ ;  /* 0x0000000104047899 */ /* 0x000fe2000800063f */
[----:B------:R-:W0:Y:S11]  /*0260*/  FENCE.VIEW.ASYNC.S ;  /* 0x00000000000073c6 */ /* 0x000e360000000000 */
[----:B0-----:R0:W1:Y:S01]  /*0270*/  SYNCS.EXCH.64 URZ, [UR8+0x36000], UR4 ;  /* 0x03600004083f75b2 */ /* 0x0010620008000100 */
[----:B------:R0:W2:Y:S01]  /*0280*/  SYNCS.EXCH.64 URZ, [UR8+0x36090], UR6 ;  /* 0x03609006083f75b2 */ /* 0x0000a20008000100 */
[----:B------:R0:W3:Y:S01]  /*0290*/  SYNCS.EXCH.64 URZ, [UR8+0x36008], UR4 ;  /* 0x03600804083f75b2 */ /* 0x0000e20008000100 */
[----:B------:R0:W4:Y:S01]  /*02a0*/  SYNCS.EXCH.64 URZ, [UR8+0x36098], UR6 ;  /* 0x03609806083f75b2 */ /* 0x0001220008000100 */
[----:B------:R0:W0:Y:S01]  /*02b0*/  SYNCS.EXCH.64 URZ, [UR8+0x36010], UR4 ;  /* 0x03601004083f75b2 */ /* 0x0000220008000100 */
        /* <DEDUP_REMOVED lines=31> */
[----:B-1234-:R-:W-:Y:S01]  /*04b0*/  NOP ;  /* 0x0000000000007918 */ /* 0x01efe20000000000 */
.L_x_3:
[----:B0-----:R-:W-:Y:S05]  /*04c0*/  BSYNC B0 ;  /* 0x0000000000007941 */ /* 0x001fea0003800000 */
.L_x_2:
[----:B------:R-:W-:Y:S01]  /*04d0*/  ULDC.64 UR4, c[0x0][0x598] ;  /* 0x0001660000047ab9 */ /* 0x000fe20000000a00 */
[----:B------:R-:W-:Y:S01]  /*04e0*/  LOP3.LUT R3, R3, 0xfffffffc, RZ, 0xc0, !PT ;  /* 0xfffffffc03037812 */ /* 0x000fe200078ec0ff */
[----:B------:R-:W-:Y:S01]  /*04f0*/  NOP ;  /* 0x0000000000007918 */ /* 0x000fe20000000000 */
[----:B------:R-:W-:Y:S01]  /*0500*/  ISETP.NE.U32.AND P0, PT, RZ, UR4, PT ;  /* 0x00000004ff007c0c */ /* 0x000fe2000bf05070 */
[----:B------:R-:W-:Y:S01]  /*0510*/  NOP ;  /* 0x0000000000007918 */ /* 0x000fe20000000000 */
[----:B------:R-:W-:Y:S01]  /*0520*/  BAR.SYNC.DEFER_BLOCKING 0x0 ;  /* 0x0000000000007b1d */ /* 0x000fe20000010000 */
[----:B------:R-:W-:Y:S01]  /*0530*/  IMAD.IADD R6, R2, 0x1, -R3 ;  /* 0x0000000102067824 */ /* 0x000fe200078e0a03 */
[----:B------:R-:W-:Y:S02]  /*0540*/  ISETP.NE.AND.EX P0, PT, RZ, UR5, PT, P0 ;  /* 0x00000005ff007c0c */ /* 0x000fe4000bf05300 */
[C---:B------:R-:W-:Y:S02]  /*0550*/  ISETP.NE.AND P2, PT, R7.reuse, 0x1, PT ;  /* 0x000000010700780c */ /* 0x040fe40003f45270 */
[----:B------:R-:W-:Y:S01]  /*0560*/  LOP3.LUT P1, RZ, R7, R6, RZ, 0xfc, !PT ;  /* 0x0000000607ff7212 */ /* 0x000fe2000782fcff */
[----:B------:R-:W-:-:S03]  /*0570*/  ULDC.64 UR12, c[0x0][0x208] ;  /* 0x00008200000c7ab9 */ /* 0x000fc60000000a00 */
[----:B------:R-:W-:-:S04]  /*0580*/  SEL R2, RZ, 0x1, P1 ;  /* 0x00000001ff027807 */ /* 0x000fc80000800000 */
[----:B------:R-:W-:Y:S01]  /*0590*/  SEL R2, R2, 0x2, P2 ;  /* 0x0000000202027807 */ /* 0x000fe20001000000 */
[----:B------:R-:W-:Y:S06]  /*05a0*/  @!P0 BRA `(.L_x_4) ;  /* 0x00000000001c8947 */ /* 0x000fec0003800000 */
[----:B------:R-:W0:Y:S02]  /*05b0*/  LDC.64 R4, c[0x0][0x598] ;  /* 0x00016600ff047b82 */ /* 0x000e240000000a00 */
[----:B0-----:R-:W2:Y:S02]  /*05c0*/  LDG.E.64 R4, desc[UR12][R4.64] ;  /* 0x0000000c04047981 */ /* 0x001ea4000c1e1b00 */
[----:B--2---:R-:W-:-:S04]  /*05d0*/  ISETP.NE.U32.AND P0, PT, R4, RZ, PT ;  /* 0x000000ff0400720c */ /* 0x004fc80003f05070 */
[----:B------:R-:W-:-:S13]  /*05e0*/  ISETP.NE.AND.EX P0, PT, R5, RZ, PT, P0 ;  /* 0x000000ff0500720c */ /* 0x000fda0003f05300 */
[----:B------:R-:W-:Y:S05]  /*05f0*/  @!P0 BRA `(.L_x_4) ;  /* 0x0000000000088947 */ /* 0x000fea0003800000 */
[----:B------:R2:W5:Y:S01]  /*0600*/  LD.E R0, desc[UR12][R4.64] ;  /* 0x0000000c04007980 */ /* 0x000562000c101900 */
[----:B------:R-:W-:Y:S05]  /*0610*/  BRA `(.L_x_5) ;  /* 0x0000000000207947 */ /* 0x000fea0003800000 */
.L_x_4:
[----:B------:R-:W-:Y:S02]  /*0620*/  ULDC.64 UR4, c[0x0][0x588] ;  /* 0x0001620000047ab9 */ /* 0x000fe40000000a00 */
[----:B------:R-:W-:-:S04]  /*0630*/  ISETP.NE.U32.AND P0, PT, RZ, UR4, PT ;  /* 0x00000004ff007c0c */ /* 0x000fc8000bf05070 */
[----:B------:R-:W-:-:S13]  /*0640*/  ISETP.NE.AND.EX P0, PT, RZ, UR5, PT, P0 ;  /* 0x00000005ff007c0c */ /* 0x000fda000bf05300 */
[----:B------:R-:W-:Y:S05]  /*0650*/  @!P0 BRA `(.L_x_6) ;  /* 0x00000000000c8947 */ /* 0x000fea0003800000 */
[----:B------:R-:W0:Y:S02]  /*0660*/  LDC.64 R4, c[0x0][0x588] ;  /* 0x00016200ff047b82 */ /* 0x000e240000000a00 */
[----:B0-----:R0:W5:Y:S01]  /*0670*/  LDG.E R0, desc[UR12][R4.64] ;  /* 0x0000000c04007981 */ /* 0x001162000c1e1900 */
[----:B------:R-:W-:Y:S05]  /*0680*/  BRA `(.L_x_5) ;  /* 0x0000000000047947 */ /* 0x000fea0003800000 */
.L_x_6:
[----:B------:R-:W1:Y:S02]  /*0690*/  LDC R0, c[0x0][0x580] ;  /* 0x00016000ff007b82 */ /* 0x000e640000000800 */
.L_x_5:
[----:B------:R-:W-:Y:S02]  /*06a0*/  ULDC.64 UR4, c[0x0][0x5a0] ;  /* 0x0001680000047ab9 */ /* 0x000fe40000000a00 */
[----:B------:R-:W-:-:S04]  /*06b0*/  ISETP.NE.U32.AND P0, PT, RZ, UR4, PT ;  /* 0x00000004ff007c0c */ /* 0x000fc8000bf05070 */
[----:B------:R-:W-:-:S13]  /*06c0*/  ISETP.NE.AND.EX P0, PT, RZ, UR5, PT, P0 ;  /* 0x00000005ff007c0c */ /* 0x000fda000bf05300 */
[----:B------:R-:W-:Y:S05]  /*06d0*/  @!P0 BRA `(.L_x_7) ;  /* 0x00000000001c8947 */ /* 0x000fea0003800000 */
[----:B0-2---:R-:W0:Y:S02]  /*06e0*/  LDC.64 R4, c[0x0][0x5a0] ;  /* 0x00016800ff047b82 */ /* 0x005e240000000a00 */
[----:B0-----:R-:W2:Y:S02]  /*06f0*/  LDG.E.64 R4, desc[UR12][R4.64] ;  /* 0x0000000c04047981 */ /* 0x001ea4000c1e1b00 */
[----:B--2---:R-:W-:-:S04]  /*0700*/  ISETP.NE.U32.AND P0, PT, R4, RZ, PT ;  /* 0x000000ff0400720c */ /* 0x004fc80003f05070 */
[----:B------:R-:W-:-:S13]  /*0710*/  ISETP.NE.AND.EX P0, PT, R5, RZ, PT, P0 ;  /* 0x000000ff0500720c */ /* 0x000fda0003f05300 */
[----:B------:R-:W-:Y:S05]  /*0720*/  @!P0 BRA `(.L_x_7) ;  /* 0x0000000000088947 */ /* 0x000fea0003800000 */
[----:B------:R0:W5:Y:S01]  /*0730*/  LD.E R8, desc[UR12][R4.64] ;  /* 0x0000000c04087980 */ /* 0x000162000c101900 */
[----:B------:R-:W-:Y:S05]  /*0740*/  BRA `(.L_x_8) ;  /* 0x0000000000207947 */ /* 0x000fea0003800000 */
.L_x_7:
[----:B------:R-:W-:Y:S02]  /*0750*/  ULDC.64 UR4, c[0x0][0x590] ;  /* 0x0001640000047ab9 */ /* 0x000fe40000000a00 */
[----:B------:R-:W-:-:S04]  /*0760*/  ISETP.NE.U32.AND P0, PT, RZ, UR4, PT ;  /* 0x00000004ff007c0c */ /* 0x000fc8000bf05070 */
[----:B------:R-:W-:-:S13]  /*0770*/  ISETP.NE.AND.EX P0, PT, RZ, UR5, PT, P0 ;  /* 0x00000005ff007c0c */ /* 0x000fda000bf05300 */
[----:B------:R-:W-:Y:S05]  /*0780*/  @!P0 BRA `(.L_x_9) ;  /* 0x00000000000c8947 */ /* 0x000fea0003800000 */
[----:B------:R-:W3:Y:S02]  /*0790*/  LDC.64 R8, c[0x0][0x590] ;  /* 0x00016400ff087b82 */ /* 0x000ee40000000a00 */
[----:B---3--:R4:W5:Y:S01]  /*07a0*/  LDG.E R8, desc[UR12][R8.64] ;  /* 0x0000000c08087981 */ /* 0x008962000c1e1900 */
[----:B------:R-:W-:Y:S05]  /*07b0*/  BRA `(.L_x_8) ;  /* 0x0000000000047947 */ /* 0x000fea0003800000 */
.L_x_9:
[----:B------:R-:W3:Y:S02]  /*07c0*/  LDC R8, c[0x0][0x584] ;  /* 0x00016100ff087b82 */ /* 0x000ee40000000800 */
.L_x_8:
[----:B------:R-:W1:Y:S01]  /*07d0*/  LDC R3, c[0x0][0x3c4] ;  /* 0x0000f100ff037b82 */ /* 0x000e620000000800 */
[----:B------:R-:W-:-:S07]  /*07e0*/  ISETP.NE.AND P0, PT, R7, RZ, PT ;  /* 0x000000ff0700720c */ /* 0x000fce0003f05270 */
[----:B------:R-:W4:Y:S01]  /*07f0*/  LDC.64 R12, c[0x0][0x3c8] ;  /* 0x0000f200ff0c7b82 */ /* 0x000f220000000a00 */
[----:B-1----:R-:W-:-:S05]  /*0800*/  VIADD R3, R3, 0x3f ;  /* 0x0000003f03037836 */ /* 0x002fca0000000000 */
[----:B0-2---:R-:W-:-:S04]  /*0810*/  SHF.R.S32.HI R4, RZ, 0x1f, R3 ;  /* 0x0000001fff047819 */ /* 0x005fc80000011403 */
[----:B------:R-:W-:-:S04]  /*0820*/  LEA.HI R4, R4, R3, RZ, 0x6 ;  /* 0x0000000304047211 */ /* 0x000fc800078f30ff */
[----:B------:R-:W-:-:S05]  /*0830*/  SHF.R.S32.HI R5, RZ, 0x6, R4 ;  /* 0x00000006ff057819 */ /* 0x000fca0000011404 */
[----:B----4-:R-:W-:-:S04]  /*0840*/  IMAD R4, R5, R12, RZ ;  /* 0x0000000c05047224 */ /* 0x010fc800078e02ff */
[----:B------:R-:W-:Y:S01]  /*0850*/  IMAD R3, R4, R13, RZ ;  /* 0x0000000d04037224 */ /* 0x000fe200078e02ff */
[----:B------:R-:W-:Y:S06]  /*0860*/  @!P0 BRA `(.L_x_10) ;  /* 0x00000050004c8947 */ /* 0x000fec0003800000 */
[----:B------:R-:W-:-:S13]  /*0870*/  ISETP.NE.AND P0, PT, R7, 0x1, PT ;  /* 0x000000010700780c */ /* 0x000fda0003f05270 */
[----:B------:R-:W-:Y:S05]  /*0880*/  @P0 EXIT ;  /* 0x000000000000094d */ /* 0x000fea0003800000 */
[----:B------:R-:W-:Y:S01]  /*0890*/  ISETP.GE.AND P0, PT, R3, 0x1, PT ;  /* 0x000000010300780c */ /* 0x000fe20003f06270 */
[----:B------:R-:W-:Y:S01]  /*08a0*/  UMOV UR4, URZ ;  /* 0x0000003f00047c82 */ /* 0x000fe20008000000 */
[----:B------:R-:W-:Y:S02]  /*08b0*/  CS2R R86, SRZ ;  /* 0x0000000000567805 */ /* 0x000fe4000001ff00 */
[----:B------:R-:W-:Y:S02]  /*08c0*/  CS2R R24, SRZ ;  /* 0x0000000000187805 */ /* 0x000fe4000001ff00 */
[----:B------:R-:W-:Y:S02]  /*08d0*/  CS2R R26, SRZ ;  /* 0x00000000001a7805 */ /* 0x000fe4000001ff00 */
[----:B------:R-:W-:Y:S02]  /*08e0*/  CS2R R28, SRZ ;  /* 0x00000000001c7805 */ /* 0x000fe4000001ff00 */
[----:B------:R-:W-:-:S02]  /*08f0*/  CS2R R30, SRZ ;  /* 0x00000000001e7805 */ /* 0x000fc4000001ff00 */
[----:B------:R-:W-:Y:S02]  /*0900*/  CS2R R32, SRZ ;  /* 0x0000000000207805 */ /* 0x000fe4000001ff00 */
        /* <DEDUP_REMOVED lines=25> */
[----:B------:R-:W-:Y:S01]  /*0aa0*/  CS2R R84, SRZ ;  /* 0x0000000000547805 */ /* 0x000fe2000001ff00 */
[----:B------:R-:W-:Y:S06]  /*0ab0*/  @!P0 BRA `(.L_x_11) ;  /* 0x0000000000788947 */ /* 0x000fec0003800000 */
[----:B------:R-:W-:-:S04]  /*0ac0*/  LOP3.LUT R4, R2, 0x1, RZ, 0xfc, !PT ;  /* 0x0000000102047812 */ /* 0x000fc800078efcff */
[----:B------:R-:W-:-:S13]  /*0ad0*/  ISETP.NE.AND P0, PT, R4, 0x3, PT ;  /* 0x000000030400780c */ /* 0x000fda0003f05270 */
[----:B------:R-:W-:Y:S05]  /*0ae0*/  @!P0 BRA `(.L_x_12) ;  /* 0x0000000000048947 */ /* 0x000fea0003800000 */
[----:B------:R-:W-:Y:S01]  /*0af0*/  BPT.TRAP 0x1 ;  /* 0x000000040000795c */ /* 0x000fe20000300000 */
.L_x_12:
[----:B------:R-:W0:Y:S01]  /*0b00*/  S2UR UR5, SR_CgaCtaId ;  /* 0x00000000000579c3 */ /* 0x000e220000008800 */
[----:B------:R-:W-:Y:S01]  /*0b10*/  SHF.L.U32 R4, RZ, 0x1f, RZ ;  /* 0x0000001fff047819 */ /* 0x000fe200000006ff */
[----:B------:R-:W-:Y:S02]  /*0b20*/  UMOV UR4, 0x400 ;  /* 0x0000040000047882 */ /* 0x000fe40000000000 */
[----:B0-----:R-:W-:-:S12]  /*0b30*/  ULEA UR4, UR5, UR4, 0x18 ;  /* 0x0000000405047291 */ /* 0x001fd8000f8ec03f */
.L_x_13:
[----:B0-----:R-:W-:-:S04]  /*0b40*/  IMAD.U32 R5, RZ, RZ, UR4 ;  /* 0x00000004ff057e24 */ /* 0x001fc8000f8e00ff */
[----:B------:R0:W1:Y:S03]  /*0b50*/  SYNCS.PHASECHK.TRANS64.TRYWAIT P0, [R5+URZ+0x36000], R4 ;  /* 0x03600004050075a7 */ /* 0x000066000800017f */
[----:B-1----:R-:W-:Y:S05]  /*0b60*/  @!P0 NANOSLEEP.SYNCS 0x989680 ;  /* 0x009896800000895d */ /* 0x002fea0003900000 */
[----:B------:R-:W1:Y:S02]  /*0b70*/  @!P0 SYNCS.PHASECHK.TRANS64 P0, [R5+URZ+0x36000], R4 ;  /* 0x03600004050085a7 */ /* 0x000e64000800007f */
[----:B-1----:R-:W-:Y:S05]  /*0b80*/  @!P0 BRA `(.L_x_13) ;  /* 0xfffffffc00ec8947 */ /* 0x002fea000383ffff */
[----:B------:R-:W-:Y:S01]  /*0b90*/  UIADD3 UR5, UR4, 0x12000, URZ ;  /* 0x0001200004057890 */ /* 0x000fe2000fffe03f */
[----:B------:R-:W-:Y:S01]  /*0ba0*/  WARPGROUP.ARRIVE ;  /* 0x00000000000079c5 */ /* 0x000fe20000000000 */
[----:B------:R-:W-:Y:S02]  /*0bb0*/  USHF.R.U32.HI UR4, URZ, 0x4, UR4 ;  /* 0x000000043f047899 */ /* 0x000fe40008011604 */
[----:B------:R-:W-:Y:S02]  /*0bc0*/  USHF.R.U32.HI UR5, URZ, 0x4, UR5 ;  /* 0x000000043f057899 */ /* 0x000fe40008011605 */
[----:B------:R-:W-:Y:S02]  /*0bd0*/  ULOP3.LUT UR4, UR4, 0x3fff, URZ, 0xc0, !UPT ;  /* 0x00003fff04047892 */ /* 0x000fe4000f8ec03f */
[----:B------:R-:W-:Y:S02]  /*0be0*/  ULOP3.LUT UR5, UR5, 0x3fff, URZ, 0xc0, !UPT ;  /* 0x00003fff05057892 */ /* 0x000fe4000f8ec03f */
[----:B------:R-:W-:-:S02]  /*0bf0*/  ULOP3.LUT UR4, UR4, 0x10000, URZ, 0xfc, !UPT ;  /* 0x0001000004047892 */ /* 0x000fc4000f8efc3f */
[----:B------:R-:W-:Y:S01]  /*0c00*/  ULOP3.LUT UR6, UR5, 0x10000, URZ, 0xfc, !UPT ;  /* 0x0001000005067892 */ /* 0x000fe2000f8efc3f */
[----:B------:R-:W-:Y:S02]  /*0c10*/  UMOV UR7, 0x80000020 ;  /* 0x8000002000077882 */ /* 0x000fe40000000000 */
[----:B------:R-:W-:-:S06]  /*0c20*/  UMOV UR5, 0x80000020 ;  /* 0x8000002000057882 */ /* 0x000fcc0000000000 */
[----:B------:R-:W-:Y:S01]  /*0c30*/  QGMMA.64x128x32.F32.E4M3.E4M3 R24, gdesc[UR4], RZ, !UPT ;  /* 0x01e00000041879f3 */ /* 0x000fe2000c7008ff */
[----:B------:R-:W-:Y:S02]  /*0c40*/  UIADD3 UR4, UR4, 0x2, URZ ;  /* 0x0000000204047890 */ /* 0x000fe4000fffe03f */
[----:B------:R-:W-:Y:S01]  /*0c50*/  UIADD3 UR6, UR6, 0x2, URZ ;  /* 0x0000000206067890 */ /* 0x000fe2000fffe03f */
[----:B------:R-:W-:Y:S01]  /*0c60*/  UMOV UR5, 0x80000020 ;  /* 0x8000002000057882 */ /* 0x000fe20000000000 */
[----:B------:R-:W-:-:S07]  /*0c70*/  UMOV UR7, 0x80000020 ;  /* 0x8000002000077882 */ /* 0x000fce0000000000 */
[----:B------:R-:W-:Y:S01]  /*0c80*/  QGMMA.64x128x32.F32.E4M3.E4M3 R24, gdesc[UR4], R24, gsb0 ;  /* 0x01e00000041879f3 */ /* 0x000fe20008000818 */
[----:B------:R-:W-:-:S05]  /*0c90*/  UMOV UR4, 0x1 ;  /* 0x0000000100047882 */ /* 0x000fca0000000000 */
.L_x_11:
[----:B0-----:R-:W-:-:S05]  /*0ca0*/  VIMNMX R4, R3, 0x1, PT ;  /* 0x0000000103047848 */ /* 0x001fca0003fe0100 */
[----:B------:R-:W-:-:S05]  /*0cb0*/  IMAD.IADD R6, R3, 0x1, -R4 ;  /* 0x0000000103067824 */ /* 0x000fca00078e0a04 */
[----:B------:R-:W-:-:S13]  /*0cc0*/  ISETP.GE.AND P0, PT, R6, 0x1, PT ;  /* 0x000000010600780c */ /* 0x000fda0003f06270 */
[----:B------:R-:W-:Y:S05]  /*0cd0*/  @!P0 BRA `(.L_x_14) ;  /* 0x0000000000e88947 */ /* 0x000fea0003800000 */
[----:B------:R-:W0:Y:S01]  /*0ce0*/  S2UR UR6, SR_CgaCtaId ;  /* 0x00000000000679c3 */ /* 0x000e220000008800 */
[----:B------:R-:W-:Y:S01]  /*0cf0*/  UMOV UR5, 0x400 ;  /* 0x0000040000057882 */ /* 0x000fe20000000000 */
[----:B------:R-:W-:Y:S01]  /*0d00*/  LOP3.LUT R9, R2, 0x1, RZ, 0xfc, !PT ;  /* 0x0000000102097812 */ /* 0x000fe200078efcff */
[----:B------:R-:W-:Y:S01]  /*0d10*/  IMAD.MOV.U32 R7, RZ, RZ, RZ ;  /* 0x000000ffff077224 */ /* 0x000fe200078e00ff */
[----:B------:R-:W-:Y:S01]  /*0d20*/  UISETP.NE.U32.AND UP0, UPT, UR4, URZ, UPT ;  /* 0x0000003f0400728c */ /* 0x000fe2000bf05070 */
[----:B------:R-:W-:Y:S01]  /*0d30*/  IMAD.MOV.U32 R4, RZ, RZ, R6 ;  /* 0x000000ffff047224 */ /* 0x000fe200078e0006 */
[----:B0-----:R-:W-:-:S04]  /*0d40*/  ULEA UR7, UR6, UR5, 0x18 ;  /* 0x0000000506077291 */ /* 0x001fc8000f8ec03f */
[----:B------:R-:W-:Y:S02]  /*0d50*/  UIADD3 UR6, UR7, 0x12000, URZ ;  /* 0x0001200007067890 */ /* 0x000fe4000fffe03f */
[----:B------:R-:W-:Y:S02]  /*0d60*/  USHF.R.U32.HI UR5, URZ, 0x4, UR7 ;  /* 0x000000043f057899 */ /* 0x000fe40008011607 */
[----:B------:R-:W-:Y:S02]  /*0d70*/  USHF.R.U32.HI UR6, URZ, 0x4, UR6 ;  /* 0x000000043f067899 */ /* 0x000fe40008011606 */
[----:B------:R-:W-:Y:S02]  /*0d80*/  ULOP3.LUT UR5, UR5, 0x3fff, URZ, 0xc0, !UPT ;  /* 0x00003fff05057892 */ /* 0x000fe4000f8ec03f */
[----:B------:R-:W-:Y:S02]  /*0d90*/  ULOP3.LUT UR6, UR6, 0x3fff, URZ, 0xc0, !UPT ;  /* 0x00003fff06067892 */ /* 0x000fe4000f8ec03f */
[----:B------:R-:W-:-:S02]  /*0da0*/  ULOP3.LUT UR14, UR5, 0x10000, URZ, 0xfc, !UPT ;  /* 0x00010000050e7892 */ /* 0x000fc4000f8efc3f */
[----:B------:R-:W-:Y:S01]  /*0db0*/  ULOP3.LUT UR15, UR6, 0x10000, URZ, 0xfc, !UPT ;  /* 0x00010000060f7892 */ /* 0x000fe2000f8efc3f */
[----:B------:R-:W-:-:S11]  /*0dc0*/  UMOV UR5, URZ ;  /* 0x0000003f00057c82 */ /* 0x000fd60008000000 */
.L_x_19:
[----:B------:R-:W-:-:S13]  /*0dd0*/  ISETP.NE.AND P1, PT, R9, 0x3, PT ;  /* 0x000000030900780c */ /* 0x000fda0003f25270 */
[----:B0-----:R-:W-:Y:S05]  /*0de0*/  @!P1 BRA `(.L_x_15) ;  /* 0x0000000000049947 */ /* 0x001fea0003800000 */
[----:B------:R-:W-:Y:S01]  /*0df0*/  BPT.TRAP 0x1 ;  /* 0x000000040000795c */ /* 0x000fe20000300000 */
.L_x_15:
[----:B------:R-:W-:Y:S01]  /*0e00*/  SHF.L.U32 R5, R7, 0x1f, RZ ;  /* 0x0000001f07057819 */ /* 0x000fe200000006ff */
[----:B------:R-:W-:-:S12]  /*0e10*/  ULEA UR6, UR4, UR7, 0x3 ;  /* 0x0000000704067291 */ /* 0x000fd8000f8e183f */
.L_x_16:
[----:B0-----:R-:W-:-:S04]  /*0e20*/  IMAD.U32 R10, RZ, RZ, UR6 ;  /* 0x00000006ff0a7e24 */ /* 0x001fc8000f8e00ff */
[----:B------:R0:W1:Y:S03]  /*0e30*/  SYNCS.PHASECHK.TRANS64.TRYWAIT P0, [R10+URZ+0x36000], R5 ;  /* 0x036000050a0075a7 */ /* 0x000066000800017f */
[----:B-1----:R-:W-:Y:S05]  /*0e40*/  @!P0 NANOSLEEP.SYNCS 0x989680 ;  /* 0x009896800000895d */ /* 0x002fea0003900000 */
[----:B------:R-:W1:Y:S02]  /*0e50*/  @!P0 SYNCS.PHASECHK.TRANS64 P0, [R10+URZ+0x36000], R5 ;  /* 0x036000050a0085a7 */ /* 0x000e64000800007f */
[----:B-1----:R-:W-:Y:S05]  /*0e60*/  @!P0 BRA `(.L_x_16) ;  /* 0xfffffffc00ec8947 */ /* 0x002fea000383ffff */
[----:B------:R-:W-:Y:S01]  /*0e70*/  ULEA UR8, UR4, UR14, 0x8 ;  /* 0x0000000e04087291 */ /* 0x000fe2000f8e403f */
[----:B------:R-:W-:Y:S01]  /*0e80*/  WARPGROUP.ARRIVE ;  /* 0x00000000000079c5 */ /* 0x000fe20000000000 */
[----:B------:R-:W-:Y:S01]  /*0e90*/  ULEA UR10, UR4, UR15, 0x9 ;  /* 0x0000000f040a7291 */ /* 0x000fe2000f8e483f */
[----:B------:R-:W-:Y:S01]  /*0ea0*/  UMOV UR9, 0x80000020 ;  /* 0x8000002000097882 */ /* 0x000fe20000000000 */
[----:B------:R-:W-:-:S07]  /*0eb0*/  UMOV UR11, 0x80000020 ;  /* 0x80000020000b7882 */ /* 0x000fce0000000000 */
[----:B------:R-:W-:Y:S01]  /*0ec0*/  QGMMA.64x128x32.F32.E4M3.E4M3 R24, gdesc[UR8], R24, UP0 ;  /* 0x01e00000081879f3 */ /* 0x000fe2000bf00818 */
[----:B------:R-:W-:Y:S02]  /*0ed0*/  UIADD3 UR8, UR8, 0x2, URZ ;  /* 0x0000000208087890 */ /* 0x000fe4000fffe03f */
[----:B------:R-:W-:Y:S01]  /*0ee0*/  UIADD3 UR10, UR10, 0x2, URZ ;  /* 0x000000020a0a7890 */ /* 0x000fe2000fffe03f */
[----:B------:R-:W-:Y:S01]  /*0ef0*/  UMOV UR9, 0x80000020 ;  /* 0x8000002000097882 */ /* 0x000fe20000000000 */
[----:B------:R-:W-:-:S07]  /*0f00*/  UMOV UR11, 0x80000020 ;  /* 0x80000020000b7882 */ /* 0x000fce0000000000 */
[----:B------:R-:W-:Y:S03]  /*0f10*/  QGMMA.64x128x32.F32.E4M3.E4M3 R24, gdesc[UR8], R24, gsb0 ;  /* 0x01e00000081879f3 */ /* 0x000fe60008000818 */
[----:B------:R-:W-:Y:S02]  /*0f20*/  WARPGROUP.DEPBAR.LE gsb0, 0x1 ;  /* 0x00008000000079c5 */ /* 0x000fe40000010100 */
[----:B------:R-:W-:Y:S05]  /*0f30*/  @!P1 BRA `(.L_x_17) ;  /* 0x0000000000049947 */ /* 0x000fea0003800000 */
[----:B------:R-:W-:Y:S01]  /*0f40*/  BPT.TRAP 0x1 ;  /* 0x000000040000795c */ /* 0x000fe20000300000 */
.L_x_17:
[----:B------:R-:W-:Y:S01]  /*0f50*/  ULEA UR6, UR5, UR7, 0x3 ;  /* 0x0000000705067291 */ /* 0x000fe2000f8e183f */
[----:B------:R-:W-:-:S03]  /*0f60*/  ISETP.GT.U32.AND P0, PT, R2, 0x1, PT ;  /* 0x000000010200780c */ /* 0x000fc60003f04070 */
[----:B------:R-:W-:-:S04]  /*0f70*/  UIADD3 UR6, UR6, 0x36090, URZ ;  /* 0x0003609006067890 */ /* 0x000fc8000fffe03f */
[----:B------:R-:W-:-:S09]  /*0f80*/  UPRMT UR6, URZ, 0x654, UR6 ;  /* 0x000006543f067896 */ /* 0x000fd20008000006 */
[----:B------:R-:W-:Y:S01]  /*0f90*/  SYNCS.ARRIVE.TRANS64.RED.A1T0 RZ, [UR6], RZ ;  /* 0x000000ffffff79a7 */ /* 0x000fe20008100406 */
[----:B------:R-:W-:Y:S05]  /*0fa0*/  @P0 BRA `(.L_x_18) ;  /* 0x0000000000040947 */ /* 0x000fea0003800000 */
[----:B------:R-:W-:Y:S01]  /*0fb0*/  BPT.TRAP 0x1 ;  /* 0x000000040000795c */ /* 0x000fe20000300000 */
.L_x_18:
[----:B------:R-:W-:Y:S01]  /*0fc0*/  UIADD3 UR4, UR4, 0x1, URZ ;  /* 0x0000000104047890 */ /* 0x000fe2000fffe03f */
[C---:B------:R-:W-:Y:S01]  /*0fd0*/  ISETP.GT.AND P0, PT, R4.reuse, 0x1, PT ;  /* 0x000000010400780c */ /* 0x040fe20003f04270 */
[----:B------:R-:W-:Y:S01]  /*0fe0*/  UIADD3 UR5, UR5, 0x1, URZ ;  /* 0x0000000105057890 */ /* 0x000fe2000fffe03f */
[----:B------:R-:W-:Y:S01]  /*0ff0*/  VIADD R4, R4, 0xffffffff ;  /* 0xffffffff04047836 */ /* 0x000fe20000000000 */
[----:B------:R-:W-:Y:S02]  /*1000*/  UISETP.NE.AND UP0, UPT, UR4, 0x12, UPT ;  /* 0x000000120400788c */ /* 0x000fe4000bf05270 */
[----:B------:R-:W-:Y:S02]  /*1010*/  UISETP.NE.AND UP1, UPT, UR5, 0x12, UPT ;  /* 0x000000120500788c */ /* 0x000fe4000bf25270 */
[----:B------:R-:W-:Y:S02]  /*1020*/  USEL UR6, URZ, 0x1, UP0 ;  /* 0x000000013f067887 */ /* 0x000fe40008000000 */
[----:B------:R-:W-:-:S02]  /*1030*/  USEL UR4, UR4, URZ, UP0 ;  /* 0x0000003f04047287 */ /* 0x000fc40008000000 */
[----:B------:R-:W-:Y:S02]  /*1040*/  USEL UR5, UR5, URZ, UP1 ;  /* 0x0000003f05057287 */ /* 0x000fe40008800000 */
[----:B------:R-:W-:Y:S01]  /*1050*/  UPLOP3.LUT UP0, UPT, UPT, UPT, UPT, 0x80, 0x0 ;  /* 0x000000000000789c */ /* 0x000fe20003f0f070 */
[----:B------:R-:W-:Y:S01]  /*1060*/  LOP3.LUT R7, R7, UR6, RZ, 0x3c, !PT ;  /* 0x0000000607077c12 */ /* 0x000fe2000f8e3cff */
[----:B------:R-:W-:Y:S09]  /*1070*/  @P0 BRA `(.L_x_19) ;  /* 0xfffffffc00540947 */ /* 0x000ff2000383ffff */
.L_x_14:
[----:B------:R-:W-:Y:S01]  /*1080*/  ISETP.GE.AND P0, PT, R3, 0x1, PT ;  /* 0x000000010300780c */ /* 0x000fe20003f06270 */
[----:B------:R-:W-:-:S12]  /*1090*/  WARPGROUP.DEPBAR.LE gsb0, 0x0 ;  /* 0x00008000000079c5 */ /* 0x000fd80000010000 */
[----:B------:R-:W-:Y:S05]  /*10a0*/  @!P0 BRA `(.L_x_20) ;  /* 0x0000000000448947 */ /* 0x000fea0003800000 */
[----:B------:R-:W-:-:S04]  /*10b0*/  LOP3.LUT R3, R2, 0x1, RZ, 0xfc, !PT ;  /* 0x0000000102037812 */ /* 0x000fc800078efcff */
[----:B------:R-:W-:-:S13]  /*10c0*/  ISETP.NE.AND P0, PT, R3, 0x3, PT ;  /* 0x000000030300780c */ /* 0x000fda0003f05270 */
[----:B------:R-:W-:Y:S05]  /*10d0*/  @!P0 BRA `(.L_x_21) ;  /* 0x0000000000048947 */ /* 0x000fea0003800000 */
[----:B------:R-:W-:Y:S01]  /*10e0*/  BPT.TRAP 0x1 ;  /* 0x000000040000795c */ /* 0x000fe20000300000 */
.L_x_21:
[----:B0-----:R-:W0:Y:S01]  /*10f0*/  S2R R10, SR_CgaCtaId ;  /* 0x00000000000a7919 */ /* 0x001e220000008800 */
[----:B------:R-:W-:Y:S01]  /*1100*/  IMAD.WIDE.U32 R4, R6, 0x38e38e39, RZ ;  /* 0x38e38e3906047825 */ /* 0x000fe200078e00ff */
[----:B------:R-:W-:Y:S02]  /*1110*/  MOV R3, 0x400 ;  /* 0x0000040000037802 */ /* 0x000fe40000000f00 */
[----:B------:R-:W-:Y:S02]  /*1120*/  ISETP.GT.U32.AND P0, PT, R2, 0x1, PT ;  /* 0x000000010200780c */ /* 0x000fe40003f04070 */
[----:B------:R-:W-:-:S05]  /*1130*/  SHF.R.U32.HI R5, RZ, 0x2, R5 ;  /* 0x00000002ff057819 */ /* 0x000fca0000011605 */
[----:B------:R-:W-:Y:S01]  /*1140*/  IMAD R6, R5, -0x12, R6 ;  /* 0xffffffee05067824 */ /* 0x000fe200078e0206 */
[----:B0-----:R-:W-:-:S05]  /*1150*/  LEA R3, R10, R3, 0x18 ;  /* 0x000000030a037211 */ /* 0x001fca00078ec0ff */
[----:B------:R-:W-:-:S04]  /*1160*/  IMAD R6, R6, 0x8, R3 ;  /* 0x0000000806067824 */ /* 0x000fc800078e0203 */
[----:B------:R-:W-:-:S05]  /*1170*/  VIADD R6, R6, 0x36090 ;  /* 0x0003609006067836 */ /* 0x000fca0000000000 */
[----:B------:R-:W-:-:S04]  /*1180*/  PRMT R6, RZ, 0x654, R6 ;  /* 0x00000654ff067816 */ /* 0x000fc80000000006 */
[----:B------:R1:W-:Y:S01]  /*1190*/  SYNCS.ARRIVE.TRANS64.RED.A1T0 RZ, [R6+URZ], RZ ;  /* 0x000000ff06ff79a7 */ /* 0x0003e2000810043f */
[----:B------:R-:W-:Y:S05]  /*11a0*/  @P0 BRA `(.L_x_20) ;  /* 0x0000000000040947 */ /* 0x000fea0003800000 */
[----:B------:R-:W-:Y:S01]  /*11b0*/  BPT.TRAP 0x1 ;  /* 0x000000040000795c */ /* 0x000fe20000300000 */
.L_x_20:
[----:B------:R-:W2:Y:S01]  /*11c0*/  S2R R3, SR_TID.X ;  /* 0x0000000000037919 */ /* 0x000ea20000002100 */
[----:B------:R-:W-:Y:S01]  /*11d0*/  ULDC.64 UR4, c[0x0][0x280] ;  /* 0x0000a00000047ab9 */ /* 0x000fe20000000a00 */
[----:B------:R-:W4:Y:S01]  /*11e0*/  S2R R9, SR_CTAID.Y ;  /* 0x0000000000097919 */ /* 0x000f220000002600 */
[----:B------:R-:W1:Y:S01]  /*11f0*/  S2R R7, SR_CTAID.X ;  /* 0x0000000000077919 */ /* 0x000e620000002500 */
[----:B--2---:R-:W-:-:S04]  /*1200*/  SHF.R.S32.HI R2, RZ, 0x1f, R3 ;  /* 0x0000001fff027819 */ /* 0x004fc80000011403 */
[----:B------:R-:W-:Y:S01]  /*1210*/  LEA.HI R2, R2, R3, RZ, 0x7 ;  /* 0x0000000302027211 */ /* 0x000fe200078f38ff */
[----:B----4-:R-:W-:-:S03]  /*1220*/  IMAD.SHL.U32 R9, R9, 0x80, RZ ;  /* 0x0000008009097824 */ /* 0x010fc600078e00ff */
[----:B------:R-:W-:Y:S01]  /*1230*/  LOP3.LUT R2, R2, 0xffffff80, RZ, 0xc0, !PT ;  /* 0xffffff8002027812 */ /* 0x000fe200078ec0ff */
[----:B-1----:R-:W-:Y:S01]  /*1240*/  IMAD.SHL.U32 R6, R7, 0x40, RZ ;  /* 0x0000004007067824 */ /* 0x002fe200078e00ff */
[----:B------:R-:W-:-:S03]  /*1250*/  ISETP.GE.AND P0, PT, R9, UR5, PT ;  /* 0x0000000509007c0c */ /* 0x000fc6000bf06270 */
[----:B------:R-:W-:Y:S01]  /*1260*/  IMAD.IADD R2, R3, 0x1, -R2 ;  /* 0x0000000103027824 */ /* 0x000fe200078e0a02 */
[----:B------:R-:W-:-:S04]  /*1270*/  ISETP.GE.OR P0, PT, R6, UR4, P0 ;  /* 0x0000000406007c0c */ /* 0x000fc80008706670 */
[----:B------:R-:W-:-:S04]  /*1280*/  SHF.R.S32.HI R3, RZ, 0x1f, R2 ;  /* 0x0000001fff037819 */ /* 0x000fc80000011402 */
[----:B------:R-:W-:-:S04]  /*1290*/  LEA.HI R4, R3, R2, RZ, 0x2 ;  /* 0x0000000203047211 */ /* 0x000fc800078f10ff */
[--C-:B------:R-:W-:Y:S02]  /*12a0*/  SHF.R.S32.HI R12, RZ, 0x2, R4.reuse ;  /* 0x00000002ff0c7819 */ /* 0x100fe40000011404 */
[----:B0-----:R-:W-:-:S04]  /*12b0*/  SHF.R.S32.HI R5, RZ, 0x1f, R4 ;  /* 0x0000001fff057819 */ /* 0x001fc80000011404 */
[----:B------:R-:W-:Y:S01]  /*12c0*/  LEA.HI R5, R5, R12, RZ, 0x3 ;  /* 0x0000000c05057211 */ /* 0x000fe200078f18ff */
[----:B------:R-:W-:Y:S06]  /*12d0*/  @P0 EXIT ;  /* 0x000000000000094d */ /* 0x000fec0003800000 */
[----:B------:R-:W-:Y:S01]  /*12e0*/  LOP3.LUT R13, R5, 0xfffffff8, RZ, 0xc0, !PT ;  /* 0xfffffff8050d7812 */ /* 0x000fe200078ec0ff */
[----:B------:R-:W0:Y:S01]  /*12f0*/  LDC.64 R10, c[0x0][0x5d0] ;  /* 0x00017400ff0a7b82 */ /* 0x000e220000000a00 */
[----:B------:R-:W-:Y:S01]  /*1300*/  LOP3.LUT R5, R4, 0x7ffffffc, RZ, 0xc0, !PT ;  /* 0x7ffffffc04057812 */ /* 0x000fe200078ec0ff */
[----:B------:R-:W-:Y:S02]  /*1310*/  ULDC.64 UR6, c[0x0][0x5c8] ;  /* 0x0001720000067ab9 */ /* 0x000fe40000000a00 */
[----:B------:R-:W-:Y:S02]  /*1320*/  IMAD.IADD R12, R12, 0x1, -R13 ;  /* 0x000000010c0c7824 */ /* 0x000fe400078e0a0d */
[----:B------:R-:W-:Y:S01]  /*1330*/  IMAD.IADD R5, R2, 0x1, -R5 ;  /* 0x0000000102057824 */ /* 0x000fe200078e0a05 */
[----:B------:R-:W-:Y:S02]  /*1340*/  LEA.HI R2, R3, R2, RZ, 0x5 ;  /* 0x0000000203027211 */ /* 0x000fe400078f28ff */
[----:B------:R-:W-:Y:S01]  /*1350*/  SHF.R.S32.HI R13, RZ, 0x1f, R12 ;  /* 0x0000001fff0d7819 */ /* 0x000fe2000001140c */
[----:B------:R-:W-:-:S02]  /*1360*/  IMAD.SHL.U32 R14, R5, 0x2, RZ ;  /* 0x00000002050e7824 */ /* 0x000fc400078e00ff */
[----:B------:R-:W-:Y:S01]  /*1370*/  IMAD.WIDE R4, R7, 0x40, R12 ;  /* 0x0000004007047825 */ /* 0x000fe200078e020c */
[----:B------:R-:W-:Y:S02]  /*1380*/  SHF.R.S32.HI R7, RZ, 0x5, R2 ;  /* 0x00000005ff077819 */ /* 0x000fe40000011402 */
[----:B------:R-:W-:Y:S02]  /*1390*/  SHF.R.S32.HI R16, RZ, 0x1f, R14 ;  /* 0x0000001fff107819 */ /* 0x000fe4000001140e */
[----:B------:R-:W-:Y:S01]  /*13a0*/  IADD3 R2, P0, R9, R14, RZ ;  /* 0x0000000e09027210 */ /* 0x000fe20007f1e0ff */
[----:B------:R-:W-:-:S03]  /*13b0*/  IMAD.WIDE R4, R7, 0x10, R4 ;  /* 0x0000001007047825 */ /* 0x000fc600078e0204 */
[----:B------:R-:W-:Y:S01]  /*13c0*/  LEA.HI.X.SX32 R3, R9, R16, 0x1, P0 ;  /* 0x0000001009037211 */ /* 0x000fe200000f0eff */
[-C--:B0-----:R-:W-:Y:S01]  /*13d0*/  IMAD R13, R5, R10.reuse, RZ ;  /* 0x0000000a050d7224 */ /* 0x081fe200078e02ff */
[----:B------:R-:W-:Y:S01]  /*13e0*/  IADD3 R9, -R14, UR5, -R9 ;  /* 0x000000050e097c10 */ /* 0x000fe2000fffe909 */
[----:B------:R-:W-:-:S04]  /*13f0*/  IMAD.WIDE.U32 R16, R4, R10, R2 ;  /* 0x0000000a04107225 */ /* 0x000fc800078e0002 */
[----:B------:R-:W-:Y:S01]  /*1400*/  IMAD R13, R4, R11, R13 ;  /* 0x0000000b040d7224 */ /* 0x000fe200078e020d */
[----:B------:R-:W-:-:S03]  /*1410*/  LEA R15, P0, R10, R16, 0x3 ;  /* 0x000000100a0f7211 */ /* 0x000fc600078018ff */
[----:B------:R-:W-:Y:S02]  /*1420*/  IMAD.IADD R17, R17, 0x1, R13 ;  /* 0x0000000111117824 */ /* 0x000fe400078e020d */
[----:B------:R-:W-:Y:S01]  /*1430*/  IMAD R13, R7, -0x10, -R6 ;  /* 0xfffffff0070d7824 */ /* 0x000fe200078e0a06 */
[----:B------:R-:W-:Y:S02]  /*1440*/  IADD3 R6, P1, R16, UR6, RZ ;  /* 0x0000000610067c10 */ /* 0x000fe4000ff3e0ff */
[----:B------:R-:W-:Y:S02]  /*1450*/  LEA.HI.X R11, R10, R17, R11, 0x3, P0 ;  /* 0x000000110a0b7211 */ /* 0x000fe400000f1c0b */
[----:B---3-5:R-:W-:Y:S02]  /*1460*/  FSETP.NEU.AND P0, PT, R8, RZ, PT ;  /* 0x000000ff0800720b */ /* 0x028fe40003f0d000 */
[----:B------:R-:W-:Y:S02]  /*1470*/  IADD3 R10, P2, R15, UR6, RZ ;  /* 0x000000060f0a7c10 */ /* 0x000fe4000ff5e0ff */
[----:B------:R-:W-:-:S02]  /*1480*/  IADD3.X R7, R17, UR7, RZ, P1, !PT ;  /* 0x0000000711077c10 */ /* 0x000fc40008ffe4ff */
[----:B------:R-:W-:Y:S02]  /*1490*/  IADD3.X R11, R11, UR7, RZ, P2, !PT ;  /* 0x000000070b0b7c10 */ /* 0x000fe400097fe4ff */
[----:B------:R-:W-:-:S05]  /*14a0*/  IADD3 R14, R13, UR4, -R12 ;  /* 0x000000040d0e7c10 */ /* 0x000fca000fffe80c */
[----:B------:R-:W-:Y:S05]  /*14b0*/  @!P0 BRA `(.L_x_22) ;  /* 0x0000003400288947 */ /* 0x000fea0003800000 */
[----:B------:R-:W-:Y:S01]  /*14c0*/  ISETP.GE.AND P1, PT, R14, 0x1, PT ;  /* 0x000000010e00780c */ /* 0x000fe20003f26270 */
[----:B------:R-:W-:Y:S01]  /*14d0*/  ULDC.64 UR4, c[0x0][0x5b0] ;  /* 0x00016c0000047ab9 */ /* 0x000fe20000000a00 */
[----:B------:R-:W-:Y:S01]  /*14e0*/  ULDC.64 UR6, c[0x0][0x5a8] ;  /* 0x00016a0000067ab9 */ /* 0x000fe20000000a00 */
[----:B------:R-:W-:Y:S01]  /*14f0*/  IMAD R15, R5, UR4, RZ ;  /* 0x00000004050f7c24 */ /* 0x000fe2000f8e02ff */
[----:B------:R-:W-:Y:S01]  /*1500*/  ISETP.LT.OR P0, PT, R9, 0x1, !P1 ;  /* 0x000000010900780c */ /* 0x000fe20004f01670 */
[C---:B------:R-:W-:Y:S01]  /*1510*/  IMAD.WIDE.U32 R12, R4.reuse, UR4, R2 ;  /* 0x00000004040c7c25 */ /* 0x040fe2000f8e0002 */
[----:B------:R-:W-:Y:S03]  /*1520*/  BSSY B0, `(.L_x_23) ;  /* 0x0000007000007945 */ /* 0x000fe60003800000 */
[----:B------:R-:W-:Y:S01]  /*1530*/  IMAD R15, R4, UR5, R15 ;  /* 0x00000005040f7c24 */ /* 0x000fe2000f8e020f */
[----:B------:R-:W-:-:S04]  /*1540*/  IADD3 R12, P2, R12, UR6, RZ ;  /* 0x000000060c0c7c10 */ /* 0x000fc8000ff5e0ff */
[--C-:B------:R-:W-:Y:S02]  /*1550*/  IADD3.X R13, R13, UR7, R15.reuse, P2, !PT ;  /* 0x000000070d0d7c10 */ /* 0x100fe400097fe40f */
[----:B------:R-:W-:Y:S01]  /*1560*/  PRMT R15, RZ, 0x7610, R15 ;  /* 0x00007610ff0f7816 */ /* 0x000fe2000000000f */
[----:B------:R-:W-:Y:S06]  /*1570*/  @P0 BRA `(.L_x_24) ;  /* 0x0000000000040947 */ /* 0x000fec0003800000 */
[----:B------:R0:W5:Y:S02]  /*1580*/  LDG.E.U8 R15, desc[UR12][R12.64] ;  /* 0x0000000c0c0f7981 */ /* 0x000164000c1e1100 */
.L_x_24:
[----:B------:R-:W-:Y:S05]  /*1590*/  BSYNC B0 ;  /* 0x0000000000007941 */ /* 0x000fea0003800000 */
.L_x_23:
[----:B-----5:R-:W-:Y:S01]  /*15a0*/  LOP3.LUT R15, R15, 0xff, RZ, 0xc0, !PT ;  /* 0x000000ff0f0f7812 */ /* 0x020fe200078ec0ff */
[----:B------:R-:W-:Y:S01]  /*15b0*/  BSSY B0, `(.L_x_25) ;  /* 0x000000b000007945 */ /* 0x000fe20003800000 */
[----:B------:R-:W-:Y:S02]  /*15c0*/  ISETP.LT.OR P2, PT, R9, 0x2, !P1 ;  /* 0x000000020900780c */ /* 0x000fe40004f41670 */
[----:B------:R-:W-:-:S05]  /*15d0*/  F2FP.F16.E4M3.UNPACK_B R15, R15 ;  /* 0x0000000fff0f723e */ /* 0x000fca00020006ff */
[----:B------:R-:W-:-:S05]  /*15e0*/  HADD2.F32 R15, -RZ, R15.H0_H0 ;  /* 0x2000000fff0f7230 */ /* 0x000fca0000004100 */
[----:B------:R-:W-:-:S04]  /*15f0*/  FMUL R15, R15, R8 ;  /* 0x000000080f0f7220 */ /* 0x000fc80000400000 */
[----:B------:R-:W-:-:S05]  /*1600*/  FFMA R15, R24, R0, R15 ;  /* 0x00000000180f7223 */ /* 0x000fca000000000f */
[----:B------:R-:W-:Y:S02]  /*1610*/  F2FP.SATFINITE.E4M3.F32.PACK_AB_MERGE_C R17, RZ, R15, RZ ;  /* 0x0000000fff11723e */ /* 0x000fe400048070ff */
[----:B------:R-:W-:-:S03]  /*1620*/  PRMT R15, RZ, 0x7610, R15 ;  /* 0x00007610ff0f7816 */ /* 0x000fc6000000000f */
[----:B------:R1:W-:Y:S01]  /*1630*/  @!P0 STG.E.U8 desc[UR12][R6.64], R17 ;  /* 0x0000001106008986 */ /* 0x0003e2000c10110c */
[----:B------:R-:W-:Y:S05]  /*1640*/  @P2 BRA `(.L_x_26) ;  /* 0x0000000000042947 */ /* 0x000fea0003800000 */
[----:B------:R2:W5:Y:S02]  /*1650*/  LDG.E.U8 R15, desc[UR12][R12.64+0x1] ;  /* 0x0000010c0c0f7981 */ /* 0x000564000c1e1100 */
.L_x_26:
[----:B------:R-:W-:Y:S05]  /*1660*/  BSYNC B0 ;  /* 0x0000000000007941 */ /* 0x000fea0003800000 */
.L_x_25:
[----:B-----5:R-:W-:Y:S01]  /*1670*/  LOP3.LUT R15, R15, 0xff, RZ, 0xc0, !PT ;  /* 0x000000ff0f0f7812 */ /* 0x020fe200078ec0ff */
[----:B------:R-:W-:Y:S01]  /*1680*/  BSSY B0, `(.L_x_27) ;  /* 0x0000013000007945 */ /* 0x000fe20003800000 */
[----:B-1----:R-:W-:Y:S02]  /*1690*/  IADD3 R17, P0, R4, 0x8, RZ ;  /* 0x0000000804117810 */ /* 0x002fe40007f1e0ff */
[----:B------:R-:W-:-:S03]  /*16a0*/  F2FP.F16.E4M3.UNPACK_B R15, R15 ;  /* 0x0000000fff0f723e */ /* 0x000fc600020006ff */
[----:B------:R-:W-:Y:S01]  /*16b0*/  IMAD.X R5, RZ, RZ, R5, P0 ;  /* 0x000000ffff057224 */ /* 0x000fe200000e0605 */
[----:B------:R-:W-:Y:S01]  /*16c0*/  ISETP.GE.AND P0, PT, R14, 0x9, PT ;  /* 0x000000090e00780c */ /* 0x000fe20003f06270 */
[----:B------:R-:W-:Y:S02]  /*16d0*/  HADD2.F32 R15, -RZ, R15.H0_H0 ;  /* 0x2000000fff0f7230 */ /* 0x000fe40000004100 */
[----:B------:R-:W-:Y:S01]  /*16e0*/  IMAD R16, R5, UR4, RZ ;  /* 0x0000000405107c24 */ /* 0x000fe2000f8e02ff */
[----:B------:R-:W-:Y:S01]  /*16f0*/  ISETP.LT.OR P3, PT, R9, 0x1, !P0 ;  /* 0x000000010900780c */ /* 0x000fe20004761670 */
[----:B------:R-:W-:-:S04]  /*1700*/  IMAD.WIDE.U32 R2, R17, UR4, R2 ;  /* 0x0000000411027c25 */ /* 0x000fc8000f8e0002 */
[----:B------:R-:W-:Y:S01]  /*1710*/  FMUL R4, R15, R8 ;  /* 0x000000080f047220 */ /* 0x000fe20000400000 */
[----:B------:R-:W-:-:S03]  /*1720*/  IMAD R17, R17, UR5, R16 ;  /* 0x0000000511117c24 */ /* 0x000fc6000f8e0210 */
[----:B------:R-:W-:Y:S01]  /*1730*/  FFMA R4, R25, R0, R4 ;  /* 0x0000000019047223 */ /* 0x000fe20000000004 */
[----:B------:R-:W-:-:S04]  /*1740*/  IADD3 R2, P4, R2, UR6, RZ ;  /* 0x0000000602027c10 */ /* 0x000fc8000ff9e0ff */
[----:B------:R-:W-:Y:S02]  /*1750*/  F2FP.SATFINITE.E4M3.F32.PACK_AB_MERGE_C R5, RZ, R4, RZ ;  /* 0x00000004ff05723e */ /* 0x000fe400048070ff */
[----:B------:R-:W-:Y:S02]  /*1760*/  IADD3.X R3, R3, UR7, R17, P4, !PT ;  /* 0x0000000703037c10 */ /* 0x000fe4000a7fe411 */
[----:B------:R-:W-:Y:S01]  /*1770*/  PRMT R4, RZ, 0x7610, R4 ;  /* 0x00007610ff047816 */ /* 0x000fe20000000004 */
[----:B------:R1:W-:Y:S01]  /*1780*/  @!P2 STG.E.U8 desc[UR12][R6.64+0x1], R5 ;  /* 0x000001050600a986 */ /* 0x0003e2000c10110c */
[----:B------:R-:W-:Y:S05]  /*1790*/  @P3 BRA `(.L_x_28) ;  /* 0x0000000000043947 */ /* 0x000fea0003800000 */
[----:B------:R3:W5:Y:S02]  /*17a0*/  LDG.E.U8 R4, desc[UR12][R2.64] ;  /* 0x0000000c02047981 */ /* 0x000764000c1e1100 */
.L_x_28:
[----:B------:R-:W-:Y:S05]  /*17b0*/  BSYNC B0 ;  /* 0x0000000000007941 */ /* 0x000fea0003800000 */
.L_x_27:
[----:B-----5:R-:W-:Y:S01]  /*17c0*/  LOP3.LUT R4, R4, 0xff, RZ, 0xc0, !PT ;  /* 0x000000ff04047812 */ /* 0x020fe200078ec0ff */
[----:B------:R-:W-:Y:S01]  /*17d0*/  BSSY B0, `(.L_x_29) ;  /* 0x000000b000007945 */ /* 0x000fe20003800000 */
[----:B------:R-:W-:Y:S02]  /*17e0*/  ISETP.LT.OR P2, PT, R9, 0x2, !P0 ;  /* 0x000000020900780c */ /* 0x000fe40004741670 */
[----:B------:R-:W-:-:S05]  /*17f0*/  F2FP.F16.E4M3.UNPACK_B R4, R4 ;  /* 0x00000004ff04723e */ /* 0x000fca00020006ff */
[----:B-1----:R-:W-:Y:S01]  /*1800*/  HADD2.F32 R5, -RZ, R4.H0_H0 ;  /* 0x20000004ff057230 */ /* 0x002fe20000004100 */
[----:B------:R-:W-:-:S04]  /*1810*/  PRMT R4, RZ, 0x7610, R4 ;  /* 0x00007610ff047816 */ /* 0x000fc80000000004 */
[----:B------:R-:W-:-:S04]  /*1820*/  FMUL R5, R5, R8 ;  /* 0x0000000805057220 */ /* 0x000fc80000400000 */
[----:B------:R-:W-:-:S05]  /*1830*/  FFMA R5, R26, R0, R5 ;  /* 0x000000001a057223 */ /* 0x000fca0000000005 */
[----:B------:R-:W-:-:S05]  /*1840*/  F2FP.SATFINITE.E4M3.F32.PACK_AB_MERGE_C R5, RZ, R5, RZ ;  /* 0x00000005ff05723e */ /* 0x000fca00048070ff */
[----:B------:R1:W-:Y:S01]  /*1850*/  @!P3 STG.E.U8 desc[UR12][R10.64], R5 ;  /* 0x000000050a00b986 */ /* 0x0003e2000c10110c */
[----:B------:R-:W-:Y:S05]  /*1860*/  @P2 BRA `(.L_x_30) ;  /* 0x0000000000042947 */ /* 0x000fea0003800000 */
[----:B------:R4:W5:Y:S02]  /*1870*/  LDG.E.U8 R4, desc[UR12][R2.64+0x1] ;  /* 0x0000010c02047981 */ /* 0x000964000c1e1100 */
.L_x_30:
[----:B------:R-:W-:Y:S05]  /*1880*/  BSYNC B0 ;  /* 0x0000000000007941 */ /* 0x000fea0003800000 */
.L_x_29:
[----:B-----5:R-:W-:Y:S01]  /*1890*/  LOP3.LUT R4, R4, 0xff, RZ, 0xc0, !PT ;  /* 0x000000ff04047812 */ /* 0x020fe200078ec0ff */
[----:B------:R-:W-:Y:S01]  /*18a0*/  BSSY B0, `(.L_x_31) ;  /* 0x000000b000007945 */ /* 0x000fe20003800000 */
[----:B------:R-:W-:Y:S02]  /*18b0*/  ISETP.LT.OR P3, PT, R9, 0x9, !P1 ;  /* 0x000000090900780c */ /* 0x000fe40004f61670 */
[----:B------:R-:W-:-:S05]  /*18c0*/  F2FP.F16.E4M3.UNPACK_B R4, R4 ;  /* 0x00000004ff04723e */ /* 0x000fca00020006ff */
[----:B-1----:R-:W-:-:S05]  /*18d0*/  HADD2.F32 R5, -RZ, R4.H0_H0 ;  /* 0x20000004ff057230 */ /* 0x002fca0000004100 */
[----:B------:R-:W-:-:S04]  /*18e0*/  FMUL R4, R5, R8 ;  /* 0x0000000805047220 */ /* 0x000fc80000400000 */
[----:B------:R-:W-:-:S05]  /*18f0*/  FFMA R4, R27, R0, R4 ;  /* 0x000000001b047223 */ /* 0x000fca0000000004 */
[----:B------:R-:W-:Y:S02]  /*1900*/  F2FP.SATFINITE.E4M3.F32.PACK_AB_MERGE_C R5, RZ, R4, RZ ;  /* 0x00000004ff05723e */ /* 0x000fe400048070ff */
[----:B------:R-:W-:-:S03]  /*1910*/  PRMT R4, RZ, 0x7610, R4 ;  /* 0x00007610ff047816 */ /* 0x000fc60000000004 */
[----:B------:R1:W-:Y:S01]  /*1920*/  @!P2 STG.E.U8 desc[UR12][R10.64+0x1], R5 ;  /* 0x000001050a00a986 */ /* 0x0003e2000c10110c */
[----:B------:R-:W-:Y:S05]  /*1930*/  @P3 BRA `(.L_x_32) ;  /* 0x0000000000043947 */ /* 0x000fea0003800000 */
[----:B------:R0:W5:Y:S02]  /*1940*/  LDG.E.U8 R4, desc[UR12][R12.64+0x8] ;  /* 0x0000080c0c047981 */ /* 0x000164000c1e1100 */
.L_x_32:
[----:B------:R-:W-:Y:S05]  /*1950*/  BSYNC B0 ;  /* 0x0000000000007941 */ /* 0x000fea0003800000 */
.L_x_31:
        /* <DEDUP_REMOVED lines=12> */
.L_x_34:
[----:B------:R-:W-:Y:S05]  /*1a20*/  BSYNC B0 ;  /* 0x0000000000007941 */ /* 0x000fea0003800000 */
.L_x_33:
        /* <DEDUP_REMOVED lines=12> */
.L_x_36:
[----:B------:R-:W-:Y:S05]  /*1af0*/  BSYNC B0 ;  /* 0x0000000000007941 */ /* 0x000fea0003800000 */
.L_x_35:
        /* <DEDUP_REMOVED lines=12> */
.L_x_38:
[----:B------:R-:W-:Y:S05]  /*1bc0*/  BSYNC B0 ;  /* 0x0000000000007941 */ /* 0x000fea0003800000 */
.L_x_37:
        /* <DEDUP_REMOVED lines=12> */
.L_x_40:
[----:B------:R-:W-:Y:S05]  /*1c90*/  BSYNC B0 ;  /* 0x0000000000007941 */ /* 0x000fea0003800000 */
.L_x_39:
        /* <DEDUP_REMOVED lines=12> */
.L_x_42:
[----:B------:R-:W-:Y:S05]  /*1d60*/  BSYNC B0 ;  /* 0x0000000000007941 */ /* 0x000fea0003800000 */
.L_x_41:
        /* <DEDUP_REMOVED lines=12> */
.L_x_44:
[----:B------:R-:W-:Y:S05]  /*1e30*/  BSYNC B0 ;  /* 0x0000000000007941 */ /* 0x000fea0003800000 */
.L_x_43:
        /* <DEDUP_REMOVED lines=12> */
.L_x_46:
[----:B------:R-:W-:Y:S05]  /*1f00*/  BSYNC B0 ;  /* 0x0000000000007941 */ /* 0x000fea0003800000 */
.L_x_45:
        /* <DEDUP_REMOVED lines=12> */
.L_x_48:
[----:B------:R-:W-:Y:S05]  /*1fd0*/  BSYNC B0 ;  /* 0x0000000000007941 */ /* 0x000fea0003800000 */
.L_x_47:
        /* <DEDUP_REMOVED lines=12> */
.L_x_50:
[----:B------:R-:W-:Y:S05]  /*20a0*/  BSYNC B0 ;  /* 0x0000000000007941 */ /* 0x000fea0003800000 */
.L_x_49:
        /* <DEDUP_REMOVED lines=12> */
.L_x_52:
[----:B------:R-:W-:Y:S05]  /*2170*/  BSYNC B0 ;  /* 0x0000000000007941 */ /* 0x000fea0003800000 */
.L_x_51:
        /* <DEDUP_REMOVED lines=12> */
.L_x_54:
[----:B------:R-:W-:Y:S05]  /*2240*/  BSYNC B0 ;  /* 0x0000000000007941 */ /* 0x000fea0003800000 */
.L_x_53:
        /* <DEDUP_REMOVED lines=12> */
.L_x_56:
[----:B------:R-:W-:Y:S05]  /*2310*/  BSYNC B0 ;  /* 0x0000000000007941 */ /* 0x000fea0003800000 */
.L_x_55:
        /* <DEDUP_REMOVED lines=12> */
.L_x_58:
[----:B------:R-:W-:Y:S05]  /*23e0*/  BSYNC B0 ;  /* 0x0000000000007941 */ /* 0x000fea0003800000 */
.L_x_57:
        /* <DEDUP_REMOVED lines=12> */
.L_x_60:
[----:B------:R-:W-:Y:S05]  /*24b0*/  BSYNC B0 ;  /* 0x0000000000007941 */ /* 0x000fea0003800000 */
.L_x_59:
        /* <DEDUP_REMOVED lines=12> */
.L_x_62:
[----:B------:R-:W-:Y:S05]  /*2580*/  BSYNC B0 ;  /* 0x0000000000007941 */ /* 0x000fea0003800000 */
.L_x_61:
        /* <DEDUP_REMOVED lines=12> */
.L_x_64:
[----:B------:R-:W-:Y:S05]  /*2650*/  BSYNC B0 ;  /* 0x0000000000007941 */ /* 0x000fea0003800000 */
.L_x_63:
        /* <DEDUP_REMOVED lines=12> */
.L_x_66:
[----:B------:R-:W-:Y:S05]  /*2720*/  BSYNC B0 ;  /* 0x0000000000007941 */ /* 0x000fea0003800000 */
.L_x_65:
        /* <DEDUP_REMOVED lines=12> */
.L_x_68:
[----:B------:R-:W-:Y:S05]  /*27f0*/  BSYNC B0 ;  /* 0x0000000000007941 */ /* 0x000fea0003800000 */
.L_x_67:
        /* <DEDUP_REMOVED lines=12> */
.L_x_70:
[----:B------:R-:W-:Y:S05]  /*28c0*/  BSYNC B0 ;  /* 0x0000000000007941 */ /* 0x000fea0003800000 */
.L_x_69:
        /* <DEDUP_REMOVED lines=12> */
.L_x_72:
[----:B------:R-:W-:Y:S05]  /*2990*/  BSYNC B0 ;  /* 0x0000000000007941 */ /* 0x000fea0003800000 */
.L_x_71:
        /* <DEDUP_REMOVED lines=12> */
.L_x_74:
[----:B------:R-:W-:Y:S05]  /*2a60*/  BSYNC B0 ;  /* 0x0000000000007941 */ /* 0x000fea0003800000 */
.L_x_73:
        /* <DEDUP_REMOVED lines=12> */
.L_x_76:
[----:B------:R-:W-:Y:S05]  /*2b30*/  BSYNC B0 ;  /* 0x0000000000007941 */ /* 0x000fea0003800000 */
.L_x_75:
        /* <DEDUP_REMOVED lines=12> */
.L_x_78:
[----:B------:R-:W-:Y:S05]  /*2c00*/  BSYNC B0 ;  /* 0x0000000000007941 */ /* 0x000fea0003800000 */
.L_x_77:
        /* <DEDUP_REMOVED lines=12> */
.L_x_80:
[----:B------:R-:W-:Y:S05]  /*2cd0*/  BSYNC B0 ;  /* 0x0000000000007941 */ /* 0x000fea0003800000 */
.L_x_79:
        /* <DEDUP_REMOVED lines=12> */
.L_x_82:
[----:B------:R-:W-:Y:S05]  /*2da0*/  BSYNC B0 ;  /* 0x0000000000007941 */ /* 0x000fea0003800000 */
.L_x_81:
        /* <DEDUP_REMOVED lines=12> */
.L_x_84:
[----:B------:R-:W-:Y:S05]  /*2e70*/  BSYNC B0 ;  /* 0x0000000000007941 */ /* 0x000fea0003800000 */
.L_x_83:
        /* <DEDUP_REMOVED lines=12> */
.L_x_86:
[----:B------:R-:W-:Y:S05]  /*2f40*/  BSYNC B0 ;  /* 0x0000000000007941 */ /* 0x000fea0003800000 */
.L_x_85:
        /* <DEDUP_REMOVED lines=12> */
.L_x_88:
[----:B------:R-:W-:Y:S05]  /*3010*/  BSYNC B0 ;  /* 0x0000000000007941 */ /* 0x000fea0003800000 */
.L_x_87:
        /* <DEDUP_REMOVED lines=12> */
.L_x_90:
[----:B------:R-:W-:Y:S05]  /*30e0*/  BSYNC B0 ;  /* 0x0000000000007941 */ /* 0x000fea0003800000 */
.L_x_89:
        /* <DEDUP_REMOVED lines=12> */
.L_x_92:
[----:B------:R-:W-:Y:S05]  /*31b0*/  BSYNC B0 ;  /* 0x0000000000007941 */ /* 0x000fea0003800000 */
.L_x_91:
        /* <DEDUP_REMOVED lines=12> */
.L_x_94:
[----:B------:R-:W-:Y:S05]  /*3280*/  BSYNC B0 ;  /* 0x0000000000007941 */ /* 0x000fea0003800000 */
.L_x_93:
        /* <DEDUP_REMOVED lines=12> */
.L_x_96:
[----:B------:R-:W-:Y:S05]  /*3350*/  BSYNC B0 ;  /* 0x0000000000007941 */ /* 0x000fea0003800000 */
.L_x_95:
        /* <DEDUP_REMOVED lines=12> */
.L_x_98:
[----:B------:R-:W-:Y:S05]  /*3420*/  BSYNC B0 ;  /* 0x0000000000007941 */ /* 0x000fea0003800000 */
.L_x_97:
        /* <DEDUP_REMOVED lines=12> */
.L_x_100:
[----:B------:R-:W-:Y:S05]  /*34f0*/  BSYNC B0 ;  /* 0x0000000000007941 */ /* 0x000fea0003800000 */
.L_x_99:
        /* <DEDUP_REMOVED lines=12> */
.L_x_102:
[----:B------:R-:W-:Y:S05]  /*35c0*/  BSYNC B0 ;  /* 0x0000000000007941 */ /* 0x000fea0003800000 */
.L_x_101:
        /* <DEDUP_REMOVED lines=12> */
.L_x_104:
[----:B------:R-:W-:Y:S05]  /*3690*/  BSYNC B0 ;  /* 0x0000000000007941 */ /* 0x000fea0003800000 */
.L_x_103:
        /* <DEDUP_REMOVED lines=12> */
.L_x_106:
[----:B------:R-:W-:Y:S05]  /*3760*/  BSYNC B0 ;  /* 0x0000000000007941 */ /* 0x000fea0003800000 */
.L_x_105:
        /* <DEDUP_REMOVED lines=12> */
.L_x_108:
[----:B------:R-:W-:Y:S05]  /*3830*/  BSYNC B0 ;  /* 0x0000000000007941 */ /* 0x000fea0003800000 */
.L_x_107:
        /* <DEDUP_REMOVED lines=12> */
.L_x_110:
[----:B------:R-:W-:Y:S05]  /*3900*/  BSYNC B0 ;  /* 0x0000000000007941 */ /* 0x000fea0003800000 */
.L_x_109:
        /* <DEDUP_REMOVED lines=12> */
.L_x_112:
[----:B------:R-:W-:Y:S05]  /*39d0*/  BSYNC B0 ;  /* 0x0000000000007941 */ /* 0x000fea0003800000 */
.L_x_111:
        /* <DEDUP_REMOVED lines=12> */
.L_x_114:
[----:B------:R-:W-:Y:S05]  /*3aa0*/  BSYNC B0 ;  /* 0x0000000000007941 */ /* 0x000fea0003800000 */
.L_x_113:
        /* <DEDUP_REMOVED lines=12> */
.L_x_116:
[----:B------:R-:W-:Y:S05]  /*3b70*/  BSYNC B0 ;  /* 0x0000000000007941 */ /* 0x000fea0003800000 */
.L_x_115:
        /* <DEDUP_REMOVED lines=12> */
.L_x_118:
[----:B------:R-:W-:Y:S05]  /*3c40*/  BSYNC B0 ;  /* 0x0000000000007941 */ /* 0x000fea0003800000 */
.L_x_117:
        /* <DEDUP_REMOVED lines=12> */
.L_x_120:
[----:B------:R-:W-:Y:S05]  /*3d10*/  BSYNC B0 ;  /* 0x0000000000007941 */ /* 0x000fea0003800000 */
.L_x_119:
        /* <DEDUP_REMOVED lines=12> */
.L_x_122:
[----:B------:R-:W-:Y:S05]  /*3de0*/  BSYNC B0 ;  /* 0x0000000000007941 */ /* 0x000fea0003800000 */
.L_x_121:
        /* <DEDUP_REMOVED lines=12> */
.L_x_124:
[----:B------:R-:W-:Y:S05]  /*3eb0*/  BSYNC B0 ;  /* 0x0000000000007941 */ /* 0x000fea0003800000 */
.L_x_123:
        /* <DEDUP_REMOVED lines=12> */
.L_x_126:
[----:B------:R-:W-:Y:S05]  /*3f80*/  BSYNC B0 ;  /* 0x0000000000007941 */ /* 0x000fea0003800000 */
.L_x_125:
        /* <DEDUP_REMOVED lines=12> */
.L_x_128:
[----:B------:R-:W-:Y:S05]  /*4050*/  BSYNC B0 ;  /* 0x0000000000007941 */ /* 0x000fea0003800000 */
.L_x_127:
        /* <DEDUP_REMOVED lines=12> */
.L_x_130:
[----:B------:R-:W-:Y:S05]  /*4120*/  BSYNC B0 ;  /* 0x0000000000007941 */ /* 0x000fea0003800000 */
.L_x_129:
        /* <DEDUP_REMOVED lines=12> */
.L_x_132:
[----:B------:R-:W-:Y:S05]  /*41f0*/  BSYNC B0 ;  /* 0x0000000000007941 */ /* 0x000fea0003800000 */
.L_x_131:
        /* <DEDUP_REMOVED lines=12> */
.L_x_134:
[----:B------:R-:W-:Y:S05]  /*42c0*/  BSYNC B0 ;  /* 0x0000000000007941 */ /* 0x000fea0003800000 */
.L_x_133:
        /* <DEDUP_REMOVED lines=12> */
.L_x_136:
[----:B------:R-:W-:Y:S05]  /*4390*/  BSYNC B0 ;  /* 0x0000000000007941 */ /* 0x000fea0003800000 */
.L_x_135:
[----:B-----5:R-:W-:Y:S01]  /*43a0*/  F2FP.F16.E4M3.UNPACK_B R4, R4 ;  /* 0x00000004ff04723e */ /* 0x020fe200020006ff */
[----:B------:R-:W-:Y:S01]  /*43b0*/  BSSY B0, `(.L_x_137) ;  /* 0x000000a000007945 */ /* 0x000fe20003800000 */
[----:B------:R-:W-:-:S03]  /*43c0*/  ISETP.LT.OR P2, PT, R9, 0x72, !P1 ;  /* 0x000000720900780c */ /* 0x000fc60004f41670 */
        /* <DEDUP_REMOVED lines=8> */
.L_x_138:
[----:B------:R-:W-:Y:S05]  /*4450*/  BSYNC B0 ;  /* 0x0000000000007941 */ /* 0x000fea0003800000 */
.L_x_137:
[----:B-----5:R-:W-:Y:S01]  /*4460*/  F2FP.F16.E4M3.UNPACK_B R4, R4 ;  /* 0x00000004ff04723e */ /* 0x020fe200020006ff */
[----:B------:R-:W-:Y:S01]  /*4470*/  BSSY B0, `(.L_x_139) ;  /* 0x000000a000007945 */ /* 0x000fe20003800000 */
[----:B------:R-:W-:-:S03]  /*4480*/  ISETP.LT.OR P3, PT, R9, 0x71, !P0 ;  /* 0x000000710900780c */ /* 0x000fc60004761670 */
        /* <DEDUP_REMOVED lines=8> */
.L_x_140:
[----:B------:R-:W-:Y:S05]  /*4510*/  BSYNC B0 ;  /* 0x0000000000007941 */ /* 0x000fea0003800000 */
.L_x_139:
        /* <DEDUP_REMOVED lines=11> */
.L_x_142:
[----:B------:R-:W-:Y:S05]  /*45d0*/  BSYNC B0 ;  /* 0x0000000000007941 */ /* 0x000fea0003800000 */
.L_x_141:
        /* <DEDUP_REMOVED lines=11> */
.L_x_144:
[----:B------:R-:W-:Y:S05]  /*4690*/  BSYNC B0 ;  /* 0x0000000000007941 */ /* 0x000fea0003800000 */
.L_x_143:
        /* <DEDUP_REMOVED lines=11> */
.L_x_146:
[----:B------:R-:W-:Y:S05]  /*4750*/  BSYNC B0 ;  /* 0x0000000000007941 */ /* 0x000fea0003800000 */
.L_x_145:
        /* <DEDUP_REMOVED lines=11> */
.L_x_148:
[----:B------:R-:W-:Y:S05]  /*4810*/  BSYNC B0 ;  /* 0x0000000000007941 */ /* 0x000fea0003800000 */
.L_x_147:
        /* <DEDUP_REMOVED lines=11> */
.L_x_150:
[----:B------:R-:W-:Y:S05]  /*48d0*/  BSYNC B0 ;  /* 0x0000000000007941 */ /* 0x000fea0003800000 */
.L_x_149:
[----:B-----5:R-:W-:-:S05]  /*48e0*/  F2FP.F16.E4M3.UNPACK_B R4, R4 ;  /* 0x00000004ff04723e */ /* 0x020fca00020006ff */
[----:B0--34-:R-:W-:-:S05]  /*48f0*/  HADD2.F32 R3, -RZ, R4.H0_H0 ;  /* 0x20000004ff037230 */ /* 0x019fca0000004100 */
[----:B------:R-:W-:-:S04]  /*4900*/  FMUL R8, R3, R8 ;  /* 0x0000000803087220 */ /* 0x000fc80000400000 */
[----:B------:R-:W-:-:S05]  /*4910*/  FFMA R8, R87, R0, R8 ;  /* 0x0000000057087223 */ /* 0x000fca0000000008 */
[----:B------:R-:W-:Y:S01]  /*4920*/  F2FP.SATFINITE.E4M3.F32.PACK_AB_MERGE_C R3, RZ, R8, RZ ;  /* 0x00000008ff03723e */ /* 0x000fe200048070ff */
[----:B------:R-:W-:Y:S06]  /*4930*/  @P0 EXIT ;  /* 0x000000000000094d */ /* 0x000fec0003800000 */
[----:B------:R-:W-:Y:S01]  /*4940*/  STG.E.U8 desc[UR12][R10.64+0x79], R3 ;  /* 0x000079030a007986 */ /* 0x000fe2000c10110c */
[----:B------:R-:W-:Y:S05]  /*4950*/  EXIT ;  /* 0x000000000000794d */ /* 0x000fea0003800000 */
.L_x_22:
[----:B------:R-:W-:Y:S01]  /*4960*/  ISETP.GE.AND P1, PT, R14, 0x1, PT ;  /* 0x000000010e00780c */ /* 0x000fe20003f26270 */
[-C--:B------:R-:W-:Y:S01]  /*4970*/  FMUL R24, R24, R0.reuse ;  /* 0x0000000018187220 */ /* 0x080fe20000400000 */
[----:B------:R-:W-:Y:S01]  /*4980*/  ISETP.GE.AND P0, PT, R14, 0x9, PT ;  /* 0x000000090e00780c */ /* 0x000fe20003f06270 */
[-C--:B------:R-:W-:Y:S01]  /*4990*/  FMUL R25, R25, R0.reuse ;  /* 0x0000000019197220 */ /* 0x080fe20000400000 */
[----:B------:R-:W-:Y:S01]  /*49a0*/  ISETP.LT.OR P2, PT, R9, 0x1, !P1 ;  /* 0x000000010900780c */ /* 0x000fe20004f41670 */
[----:B------:R-:W-:Y:S01]  /*49b0*/  FMUL R26, R26, R0 ;  /* 0x000000001a1a7220 */ /* 0x000fe20000400000 */
[----:B------:R-:W-:Y:S01]  /*49c0*/  F2FP.SATFINITE.E4M3.F32.PACK_AB_MERGE_C R3, RZ, R24, RZ ;  /* 0x00000018ff03723e */ /* 0x000fe200048070ff */
[-C--:B------:R-:W-:Y:S01]  /*49d0*/  FMUL R27, R27, R0.reuse ;  /* 0x000000001b1b7220 */ /* 0x080fe20000400000 */
[C---:B------:R-:W-:Y:S01]  /*49e0*/  ISETP.LT.OR P3, PT, R9.reuse, 0x1, !P0 ;  /* 0x000000010900780c */ /* 0x040fe20004761670 */
[-C--:B------:R-:W-:Y:S01]  /*49f0*/  FMUL R28, R28, R0.reuse ;  /* 0x000000001c1c7220 */ /* 0x080fe20000400000 */
[----:B------:R-:W-:Y:S01]  /*4a00*/  ISETP.LT.OR P4, PT, R9, 0x2, !P0 ;  /* 0x000000020900780c */ /* 0x000fe20004781670 */
[-C--:B------:R-:W-:Y:S01]  /*4a10*/  FMUL R29, R29, R0.reuse ;  /* 0x000000001d1d7220 */ /* 0x080fe20000400000 */
[C---:B------:R-:W-:Y:S01]  /*4a20*/  ISETP.LT.OR P5, PT, R9.reuse, 0x9, !P1 ;  /* 0x000000090900780c */ /* 0x040fe20004fa1670 */
[-C--:B------:R-:W-:Y:S01]  /*4a30*/  FMUL R30, R30, R0.reuse ;  /* 0x000000001e1e7220 */ /* 0x080fe20000400000 */
[----:B------:R-:W-:Y:S01]  /*4a40*/  ISETP.LT.OR P6, PT, R9, 0xa, !P1 ;  /* 0x0000000a0900780c */ /* 0x000fe20004fc1670 */
[-C--:B------:R-:W-:Y:S01]  /*4a50*/  FMUL R31, R31, R0.reuse ;  /* 0x000000001f1f7220 */ /* 0x080fe20000400000 */
[----:B------:R-:W-:Y:S01]  /*4a60*/  F2FP.SATFINITE.E4M3.F32.PACK_AB_MERGE_C R25, RZ, R25, RZ ;  /* 0x00000019ff19723e */ /* 0x000fe200048070ff */
[----:B------:R0:W-:Y:S01]  /*4a70*/  @!P2 STG.E.U8 desc[UR12][R6.64], R3 ;  /* 0x000000030600a986 */ /* 0x0001e2000c10110c */
[----:B------:R-:W-:Y:S01]  /*4a80*/  ISETP.LT.OR P2, PT, R9, 0x2, !P1 ;  /* 0x000000020900780c */ /* 0x000fe20004f41670 */
[-C--:B------:R-:W-:Y:S01]  /*4a90*/  FMUL R32, R32, R0.reuse ;  /* 0x0000000020207220 */ /* 0x080fe20000400000 */
[----:B------:R-:W-:Y:S01]  /*4aa0*/  F2FP.SATFINITE.E4M3.F32.PACK_AB_MERGE_C R27, RZ, R27, RZ ;  /* 0x0000001bff1b723e */ /* 0x000fe200048070ff */
[----:B------:R-:W-:Y:S01]  /*4ab0*/  FMUL R33, R33, R0 ;  /* 0x0000000021217220 */ /* 0x000fe20000400000 */
[----:B------:R-:W-:Y:S01]  /*4ac0*/  F2FP.SATFINITE.E4M3.F32.PACK_AB_MERGE_C R5, RZ, R28, RZ ;  /* 0x0000001cff05723e */ /* 0x000fe200048070ff */
[-C--:B------:R-:W-:Y:S01]  /*4ad0*/  FMUL R34, R34, R0.reuse ;  /* 0x0000000022227220 */ /* 0x080fe20000400000 */
[----:B------:R-:W-:Y:S01]  /*4ae0*/  F2FP.SATFINITE.E4M3.F32.PACK_AB_MERGE_C R29, RZ, R29, RZ ;  /* 0x0000001dff1d723e */ /* 0x000fe200048070ff */
[-C--:B------:R-:W-:Y:S01]  /*4af0*/  FMUL R35, R35, R0.reuse ;  /* 0x0000000023237220 */ /* 0x080fe20000400000 */
[----:B------:R-:W-:Y:S01]  /*4b00*/  F2FP.SATFINITE.E4M3.F32.PACK_AB_MERGE_C R31, RZ, R31, RZ ;  /* 0x0000001fff1f723e */ /* 0x000fe200048070ff */
[-C--:B------:R-:W-:Y:S01]  /*4b10*/  FMUL R36, R36, R0.reuse ;  /* 0x0000000024247220 */ /* 0x080fe20000400000 */
[----:B------:R-:W-:Y:S01]  /*4b20*/  F2FP.SATFINITE.E4M3.F32.PACK_AB_MERGE_C R33, RZ, R33, RZ ;  /* 0x00000021ff21723e */ /* 0x000fe200048070ff */
[----:B------:R-:W-:Y:S01]  /*4b30*/  FMUL R37, R37, R0 ;  /* 0x0000000025257220 */ /* 0x000fe20000400000 */
[----:B0-----:R-:W-:Y:S01]  /*4b40*/  F2FP.SATFINITE.E4M3.F32.PACK_AB_MERGE_C R3, RZ, R26, RZ ;  /* 0x0000001aff03723e */ /* 0x001fe200048070ff */
[----:B------:R-:W-:Y:S01]  /*4b50*/  @!P2 STG.E.U8 desc[UR12][R6.64+0x1], R25 ;  /* 0x000001190600a986 */ /* 0x000fe2000c10110c */
[C---:B------:R-:W-:Y:S01]  /*4b60*/  ISETP.LT.OR P2, PT, R9.reuse, 0x11, !P0 ;  /* 0x000000110900780c */ /* 0x040fe20004741670 */
[----:B------:R-:W-:Y:S01]  /*4b70*/  FMUL R38, R38, R0 ;  /* 0x0000000026267220 */ /* 0x000fe20000400000 */
[----:B------:R-:W-:Y:S01]  /*4b80*/  F2FP.SATFINITE.E4M3.F32.PACK_AB_MERGE_C R13, RZ, R34, RZ ;  /* 0x00000022ff0d723e */ /* 0x000fe200048070ff */
[----:B------:R0:W-:Y:S01]  /*4b90*/  @!P3 STG.E.U8 desc[UR12][R10.64], R3 ;  /* 0x000000030a00b986 */ /* 0x0001e2000c10110c */
[----:B------:R-:W-:Y:S01]  /*4ba0*/  ISETP.LT.OR P3, PT, R9, 0x9, !P0 ;  /* 0x000000090900780c */ /* 0x000fe20004761670 */
[-C--:B------:R-:W-:Y:S01]  /*4bb0*/  FMUL R39, R39, R0.reuse ;  /* 0x0000000027277220 */ /* 0x080fe20000400000 */
[----:B------:R-:W-:Y:S01]  /*4bc0*/  F2FP.SATFINITE.E4M3.F32.PACK_AB_MERGE_C R35, RZ, R35, RZ ;  /* 0x00000023ff23723e */ /* 0x000fe200048070ff */
[----:B------:R-:W-:Y:S01]  /*4bd0*/  @!P4 STG.E.U8 desc[UR12][R10.64+0x1], R27 ;  /* 0x0000011b0a00c986 */ /* 0x000fe2000c10110c */
[C---:B------:R-:W-:Y:S01]  /*4be0*/  ISETP.LT.OR P4, PT, R9.reuse, 0xa, !P0 ;  /* 0x0000000a0900780c */ /* 0x040fe20004781670 */
[-C--:B------:R-:W-:Y:S01]  /*4bf0*/  FMUL R40, R40, R0.reuse ;  /* 0x0000000028287220 */ /* 0x080fe20000400000 */
[----:B------:R-:W-:Y:S01]  /*4c00*/  F2FP.SATFINITE.E4M3.F32.PACK_AB_MERGE_C R37, RZ, R37, RZ ;  /* 0x00000025ff25723e */ /* 0x000fe200048070ff */
[----:B------:R1:W-:Y:S01]  /*4c10*/  @!P5 STG.E.U8 desc[UR12][R6.64+0x8], R5 ;  /* 0x000008050600d986 */ /* 0x0003e2000c10110c */
[----:B------:R-:W-:Y:S01]  /*4c20*/  ISETP.LT.OR P5, PT, R9, 0x11, !P1 ;  /* 0x000000110900780c */ /* 0x000fe20004fa1670 */
[-C--:B------:R-:W-:Y:S01]  /*4c30*/  FMUL R41, R41, R0.reuse ;  /* 0x0000000029297220 */ /* 0x080fe20000400000 */
[----:B------:R-:W-:Y:S01]  /*4c40*/  F2FP.SATFINITE.E4M3.F32.PACK_AB_MERGE_C R39, RZ, R39, RZ ;  /* 0x00000027ff27723e */ /* 0x000fe200048070ff */
[----:B------:R-:W-:Y:S01]  /*4c50*/  @!P6 STG.E.U8 desc[UR12][R6.64+0x9], R29 ;  /* 0x0000091d0600e986 */ /* 0x000fe2000c10110c */
[----:B------:R-:W-:Y:S01]  /*4c60*/  ISETP.LT.OR P6, PT, R9, 0x12, !P1 ;  /* 0x000000120900780c */ /* 0x000fe20004fc1670 */
[----:B------:R-:W-:Y:S01]  /*4c70*/  FMUL R42, R42, R0 ;  /* 0x000000002a2a7220 */ /* 0x000fe20000400000 */
[----:B0-----:R-:W-:Y:S01]  /*4c80*/  F2FP.SATFINITE.E4M3.F32.PACK_AB_MERGE_C R3, RZ, R30, RZ ;  /* 0x0000001eff03723e */ /* 0x001fe200048070ff */
[-C--:B------:R-:W-:Y:S01]  /*4c90*/  FMUL R43, R43, R0.reuse ;  /* 0x000000002b2b7220 */ /* 0x080fe20000400000 */
[-C--:B------:R-:W-:Y:S01]  /*4ca0*/  FMUL R44, R44, R0.reuse ;  /* 0x000000002c2c7220 */ /* 0x080fe20000400000 */
[----:B------:R-:W-:Y:S01]  /*4cb0*/  @!P4 STG.E.U8 desc[UR12][R10.64+0x9], R31 ;  /* 0x0000091f0a00c986 */ /* 0x000fe2000c10110c */
[----:B------:R-:W-:Y:S01]  /*4cc0*/  ISETP.LT.OR P4, PT, R9, 0x1a, !P1 ;  /* 0x0000001a0900780c */ /* 0x000fe20004f81670 */
[----:B------:R-:W-:Y:S01]  /*4cd0*/  FMUL R45, R45, R0 ;  /* 0x000000002d2d7220 */ /* 0x000fe20000400000 */
[----:B-1----:R-:W-:Y:S01]  /*4ce0*/  F2FP.SATFINITE.E4M3.F32.PACK_AB_MERGE_C R5, RZ, R32, RZ ;  /* 0x00000020ff05723e */ /* 0x002fe200048070ff */
[----:B------:R0:W-:Y:S01]  /*4cf0*/  @!P3 STG.E.U8 desc[UR12][R10.64+0x8], R3 ;  /* 0x000008030a00b986 */ /* 0x0001e2000c10110c */
        /* <DEDUP_REMOVED lines=9> */
[-C--:B------:R-:W-:Y:S01]  /*4d90*/  FMUL R48, R48, R0.reuse ;  /* 0x0000000030307220 */ /* 0x080fe20000400000 */
[-C--:B------:R-:W-:Y:S01]  /*4da0*/  FMUL R49, R49, R0.reuse ;  /* 0x0000000031317220 */ /* 0x080fe20000400000 */
[----:B------:R2:W-:Y:S01]  /*4db0*/  @!P2 STG.E.U8 desc[UR12][R10.64+0x10], R13 ;  /* 0x0000100d0a00a986 */ /* 0x0005e2000c10110c */
[----:B------:R-:W-:Y:S01]  /*4dc0*/  ISETP.LT.OR P2, PT, R9, 0x19, !P1 ;  /* 0x000000190900780c */ /* 0x000fe20004f41670 */
[----:B------:R-:W-:Y:S01]  /*4dd0*/  FMUL R50, R50, R0 ;  /* 0x0000000032327220 */ /* 0x000fe20000400000 */
[----:B0-----:R-:W-:Y:S01]  /*4de0*/  F2FP.SATFINITE.E4M3.F32.PACK_AB_MERGE_C R3, RZ, R36, RZ ;  /* 0x00000024ff03723e */ /* 0x001fe200048070ff */
[----:B------:R-:W-:Y:S01]  /*4df0*/  @!P3 STG.E.U8 desc[UR12][R10.64+0x11], R35 ;  /* 0x000011230a00b986 */ /* 0x000fe2000c10110c */
[----:B-1----:R-:W-:Y:S01]  /*4e00*/  F2FP.SATFINITE.E4M3.F32.PACK_AB_MERGE_C R5, RZ, R38, RZ ;  /* 0x00000026ff05723e */ /* 0x002fe200048070ff */
[-C--:B------:R-:W-:Y:S01]  /*4e10*/  FMUL R51, R51, R0.reuse ;  /* 0x0000000033337220 */ /* 0x080fe20000400000 */
[C---:B------:R-:W-:Y:S01]  /*4e20*/  ISETP.LT.OR P3, PT, R9.reuse, 0x21, !P1 ;  /* 0x000000210900780c */ /* 0x040fe20004f61670 */
[----:B------:R-:W-:Y:S01]  /*4e30*/  @!P4 STG.E.U8 desc[UR12][R6.64+0x19], R37 ;  /* 0x000019250600c986 */ /* 0x000fe2000c10110c */
[----:B------:R-:W-:Y:S01]  /*4e40*/  ISETP.LT.OR P4, PT, R9, 0x22, !P1 ;  /* 0x000000220900780c */ /* 0x000fe20004f81670 */
[-C--:B------:R-:W-:Y:S01]  /*4e50*/  FMUL R52, R52, R0.reuse ;  /* 0x0000000034347220 */ /* 0x080fe20000400000 */
[----:B------:R-:W-:Y:S01]  /*4e60*/  F2FP.SATFINITE.E4M3.F32.PACK_AB_MERGE_C R45, RZ, R45, RZ ;  /* 0x0000002dff2d723e */ /* 0x000fe200048070ff */
[----:B------:R-:W-:Y:S01]  /*4e70*/  FMUL R53, R53, R0 ;  /* 0x0000000035357220 */ /* 0x000fe20000400000 */
[----:B--2---:R-:W-:Y:S01]  /*4e80*/  F2FP.SATFINITE.E4M3.F32.PACK_AB_MERGE_C R13, RZ, R44, RZ ;  /* 0x0000002cff0d723e */ /* 0x004fe200048070ff */
        /* <DEDUP_REMOVED lines=11> */
[----:B------:R-:W-:Y:S01]  /*4f40*/  F2FP.SATFINITE.E4M3.F32.PACK_AB_MERGE_C R51, RZ, R51, RZ ;  /* 0x00000033ff33723e */ /* 0x000fe200048070ff */
[----:B------:R-:W-:Y:S01]  /*4f50*/  @!P4 STG.E.U8 desc[UR12][R6.64+0x21], R41 ;  /* 0x000021290600c986 */ /* 0x000fe2000c10110c */
[----:B0-----:R-:W-:Y:S01]  /*4f60*/  F2FP.SATFINITE.E4M3.F32.PACK_AB_MERGE_C R3, RZ, R40, RZ ;  /* 0x00000028ff03723e */ /* 0x001fe200048070ff */
[-C--:B------:R-:W-:Y:S01]  /*4f70*/  FMUL R57, R57, R0.reuse ;  /* 0x0000000039397220 */ /* 0x080fe20000400000 */
[C---:B------:R-:W-:Y:S01]  /*4f80*/  ISETP.LT.OR P4, PT, R9.reuse, 0x2a, !P0 ;  /* 0x0000002a0900780c */ /* 0x040fe20004781670 */
[----:B------:R-:W-:Y:S01]  /*4f90*/  FMUL R58, R58, R0 ;  /* 0x000000003a3a7220 */ /* 0x000fe20000400000 */
[----:B-1----:R-:W-:Y:S01]  /*4fa0*/  F2FP.SATFINITE.E4M3.F32.PACK_AB_MERGE_C R5, RZ, R42, RZ ;  /* 0x0000002aff05723e */ /* 0x002fe200048070ff */
[----:B------:R0:W-:Y:S01]  /*4fb0*/  @!P3 STG.E.U8 desc[UR12][R6.64+0x20], R3 ;  /* 0x000020030600b986 */ /* 0x0001e2000c10110c */
[----:B------:R-:W-:Y:S01]  /*4fc0*/  ISETP.LT.OR P3, PT, R9, 0x2a, !P1 ;  /* 0x0000002a0900780c */ /* 0x000fe20004f61670 */
[-C--:B------:R-:W-:Y:S01]  /*4fd0*/  FMUL R59, R59, R0.reuse ;  /* 0x000000003b3b7220 */ /* 0x080fe20000400000 */
[----:B------:R-:W-:Y:S01]  /*4fe0*/  F2FP.SATFINITE.E4M3.F32.PACK_AB_MERGE_C R53, RZ, R53, RZ ;  /* 0x00000035ff35723e */ /* 0x000fe200048070ff */
[----:B------:R1:W-:Y:S01]  /*4ff0*/  @!P5 STG.E.U8 desc[UR12][R10.64+0x20], R5 ;  /* 0x000020050a00d986 */ /* 0x0003e2000c10110c */
[C---:B------:R-:W-:Y:S01]  /*5000*/  ISETP.LT.OR P5, PT, R9.reuse, 0x31, !P1 ;  /* 0x000000310900780c */ /* 0x040fe20004fa1670 */
[-C--:B------:R-:W-:Y:S01]  /*5010*/  FMUL R60, R60, R0.reuse ;  /* 0x000000003c3c7220 */ /* 0x080fe20000400000 */
[----:B------:R-:W-:Y:S01]  /*5020*/  F2FP.SATFINITE.E4M3.F32.PACK_AB_MERGE_C R55, RZ, R55, RZ ;  /* 0x00000037ff37723e */ /* 0x000fe200048070ff */
[----:B------:R-:W-:Y:S01]  /*5030*/  @!P6 STG.E.U8 desc[UR12][R10.64+0x21], R43 ;  /* 0x0000212b0a00e986 */ /* 0x000fe2000c10110c */
[----:B------:R-:W-:Y:S01]  /*5040*/  ISETP.LT.OR P6, PT, R9, 0x32, !P1 ;  /* 0x000000320900780c */ /* 0x000fe20004fc1670 */
[-C--:B------:R-:W-:Y:S01]  /*5050*/  FMUL R61, R61, R0.reuse ;  /* 0x000000003d3d7220 */ /* 0x080fe20000400000 */
[----:B------:R-:W-:Y:S01]  /*5060*/  F2FP.SATFINITE.E4M3.F32.PACK_AB_MERGE_C R57, RZ, R57, RZ ;  /* 0x00000039ff39723e */ /* 0x000fe200048070ff */
        /* <DEDUP_REMOVED lines=83> */
[-C--:B------:R-:W-:Y:S01]  /*55a0*/  FMUL R86, R86, R0.reuse ;  /* 0x0000000056567220 */ /* 0x080fe20000400000 */
[----:B------:R-:W-:Y:S01]  /*55b0*/  @!P6 STG.E.U8 desc[UR12][R10.64+0x49], R63 ;  /* 0x0000493f0a00e986 */ /* 0x000fe2000c10110c */
[----:B------:R-:W-:Y:S01]  /*55c0*/  ISETP.LT.OR P6, PT, R9, 0x5a, !P1 ;  /* 0x0000005a0900780c */ /* 0x000fe20004fc1670 */
[----:B------:R-:W-:Y:S01]  /*55d0*/  FMUL R0, R87, R0 ;  /* 0x0000000057007220 */ /* 0x000fe20000400000 */
[----:B------:R-:W-:Y:S01]  /*55e0*/  F2FP.SATFINITE.E4M3.F32.PACK_AB_MERGE_C R81, RZ, R81, RZ ;  /* 0x00000051ff51723e */ /* 0x000fe200048070ff */
[----:B------:R2:W-:Y:S01]  /*55f0*/  @!P2 STG.E.U8 desc[UR12][R6.64+0x50], R13 ;  /* 0x0000500d0600a986 */ /* 0x0005e2000c10110c */
[----:B------:R-:W-:-:S02]  /*5600*/  ISETP.LT.OR P2, PT, R9, 0x51, !P0 ;  /* 0x000000510900780c */ /* 0x000fc40004741670 */
[----:B0-----:R-:W-:Y:S01]  /*5610*/  F2FP.SATFINITE.E4M3.F32.PACK_AB_MERGE_C R3, RZ, R66, RZ ;  /* 0x00000042ff03723e */ /* 0x001fe200048070ff */
[----:B------:R-:W-:Y:S01]  /*5620*/  @!P3 STG.E.U8 desc[UR12][R6.64+0x51], R65 ;  /* 0x000051410600b986 */ /* 0x000fe2000c10110c */
[----:B-1----:R-:W-:Y:S02]  /*5630*/  F2FP.SATFINITE.E4M3.F32.PACK_AB_MERGE_C R5, RZ, R68, RZ ;  /* 0x00000044ff05723e */ /* 0x002fe400048070ff */
[C---:B------:R-:W-:Y:S01]  /*5640*/  ISETP.LT.OR P3, PT, R9.reuse, 0x5a, !P0 ;  /* 0x0000005a0900780c */ /* 0x040fe20004761670 */
[----:B------:R-:W-:Y:S01]  /*5650*/  @!P4 STG.E.U8 desc[UR12][R10.64+0x51], R67 ;  /* 0x000051430a00c986 */ /* 0x000fe2000c10110c */
[C---:B------:R-:W-:Y:S02]  /*5660*/  ISETP.LT.OR P4, PT, R9.reuse, 0x61, !P1 ;  /* 0x000000610900780c */ /* 0x040fe40004f81670 */
[----:B------:R-:W-:Y:S02]  /*5670*/  F2FP.SATFINITE.E4M3.F32.PACK_AB_MERGE_C R83, RZ, R83, RZ ;  /* 0x00000053ff53723e */ /* 0x000fe400048070ff */
[----:B--2---:R-:W-:Y:S01]  /*5680*/  F2FP.SATFINITE.E4M3.F32.PACK_AB_MERGE_C R13, RZ, R74, RZ ;  /* 0x0000004aff0d723e */ /* 0x004fe200048070ff */
[----:B------:R0:W-:Y:S01]  /*5690*/  @!P2 STG.E.U8 desc[UR12][R10.64+0x50], R3 ;  /* 0x000050030a00a986 */ /* 0x0001e2000c10110c */
[----:B------:R-:W-:-:S02]  /*56a0*/  ISETP.LT.OR P2, PT, R9, 0x59, !P0 ;  /* 0x000000590900780c */ /* 0x000fc40004741670 */
[----:B------:R-:W-:Y:S01]  /*56b0*/  F2FP.SATFINITE.E4M3.F32.PACK_AB_MERGE_C R85, RZ, R85, RZ ;  /* 0x00000055ff55723e */ /* 0x000fe200048070ff */
[----:B------:R1:W-:Y:S01]  /*56c0*/  @!P5 STG.E.U8 desc[UR12][R6.64+0x58], R5 ;  /* 0x000058050600d986 */ /* 0x0003e2000c10110c */
[----:B------:R-:W-:-:S03]  /*56d0*/  ISETP.LT.OR P5, PT, R9, 0x62, !P1 ;  /* 0x000000620900780c */ /* 0x000fc60004fa1670 */
[----:B------:R-:W-:Y:S01]  /*56e0*/  @!P6 STG.E.U8 desc[UR12][R6.64+0x59], R69 ;  /* 0x000059450600e986 */ /* 0x000fe2000c10110c */
[C---:B------:R-:W-:Y:S02]  /*56f0*/  ISETP.LT.OR P6, PT, R9.reuse, 0x61, !P0 ;  /* 0x000000610900780c */ /* 0x040fe400047c1670 */
[----:B0-----:R-:W-:Y:S01]  /*5700*/  F2FP.SATFINITE.E4M3.F32.PACK_AB_MERGE_C R3, RZ, R70, RZ ;  /* 0x00000046ff03723e */ /* 0x001fe200048070ff */
[----:B------:R-:W-:Y:S01]  /*5710*/  @!P3 STG.E.U8 desc[UR12][R10.64+0x59], R71 ;  /* 0x000059470a00b986 */ /* 0x000fe2000c10110c */
[C---:B------:R-:W-:Y:S02]  /*5720*/  ISETP.LT.OR P3, PT, R9.reuse, 0x69, !P1 ;  /* 0x000000690900780c */ /* 0x040fe40004f61670 */
[----:B-1----:R-:W-:Y:S01]  /*5730*/  F2FP.SATFINITE.E4M3.F32.PACK_AB_MERGE_C R5, RZ, R72, RZ ;  /* 0x00000048ff05723e */ /* 0x002fe200048070ff */
[----:B------:R0:W-:Y:S01]  /*5740*/  @!P2 STG.E.U8 desc[UR12][R10.64+0x58], R3 ;  /* 0x000058030a00a986 */ /* 0x0001e2000c10110c */
[----:B------:R-:W-:-:S03]  /*5750*/  ISETP.LT.OR P2, PT, R9, 0x62, !P0 ;  /* 0x000000620900780c */ /* 0x000fc60004741670 */
[----:B------:R1:W-:Y:S01]  /*5760*/  @!P4 STG.E.U8 desc[UR12][R6.64+0x60], R5 ;  /* 0x000060050600c986 */ /* 0x0003e2000c10110c */
[----:B------:R-:W-:-:S03]  /*5770*/  ISETP.LT.OR P4, PT, R9, 0x69, !P0 ;  /* 0x000000690900780c */ /* 0x000fc60004781670 */
[----:B------:R-:W-:Y:S01]  /*5780*/  @!P5 STG.E.U8 desc[UR12][R6.64+0x61], R73 ;  /* 0x000061490600d986 */ /* 0x000fe2000c10110c */
[----:B------:R-:W-:-:S03]  /*5790*/  ISETP.LT.OR P5, PT, R9, 0x6a, !P0 ;  /* 0x0000006a0900780c */ /* 0x000fc600047a1670 */
[----:B------:R2:W-:Y:S01]  /*57a0*/  @!P6 STG.E.U8 desc[UR12][R10.64+0x60], R13 ;  /* 0x0000600d0a00e986 */ /* 0x0005e2000c10110c */
[C---:B------:R-:W-:Y:S02]  /*57b0*/  ISETP.LT.OR P6, PT, R9.reuse, 0x6a, !P1 ;  /* 0x0000006a0900780c */ /* 0x040fe40004fc1670 */
[----:B0-----:R-:W-:Y:S01]  /*57c0*/  F2FP.SATFINITE.E4M3.F32.PACK_AB_MERGE_C R3, RZ, R76, RZ ;  /* 0x0000004cff03723e */ /* 0x001fe200048070ff */
[----:B------:R-:W-:Y:S01]  /*57d0*/  @!P2 STG.E.U8 desc[UR12][R10.64+0x61], R75 ;  /* 0x0000614b0a00a986 */ /* 0x000fe2000c10110c */
[C---:B------:R-:W-:Y:S02]  /*57e0*/  ISETP.LT.OR P2, PT, R9.reuse, 0x71, !P1 ;  /* 0x000000710900780c */ /* 0x040fe40004f41670 */
[----:B-1----:R-:W-:Y:S01]  /*57f0*/  F2FP.SATFINITE.E4M3.F32.PACK_AB_MERGE_C R5, RZ, R78, RZ ;  /* 0x0000004eff05723e */ /* 0x002fe200048070ff */
[----:B------:R0:W-:Y:S01]  /*5800*/  @!P3 STG.E.U8 desc[UR12][R6.64+0x68], R3 ;  /* 0x000068030600b986 */ /* 0x0001e2000c10110c */
[----:B------:R-:W-:Y:S02]  /*5810*/  ISETP.LT.OR P3, PT, R9, 0x72, !P1 ;  /* 0x000000720900780c */ /* 0x000fe40004f61670 */
[----:B--2---:R-:W-:-:S03]  /*5820*/  F2FP.SATFINITE.E4M3.F32.PACK_AB_MERGE_C R13, RZ, R80, RZ ;  /* 0x00000050ff0d723e */ /* 0x004fc600048070ff */
[----:B------:R-:W-:Y:S01]  /*5830*/  @!P6 STG.E.U8 desc[UR12][R6.64+0x69], R77 ;  /* 0x0000694d0600e986 */ /* 0x000fe2000c10110c */
[C---:B------:R-:W-:Y:S02]  /*5840*/  ISETP.LT.OR P6, PT, R9.reuse, 0x79, !P1 ;  /* 0x000000790900780c */ /* 0x040fe40004fc1670 */
[C---:B------:R-:W-:Y:S01]  /*5850*/  ISETP.LT.OR P1, PT, R9.reuse, 0x7a, !P1 ;  /* 0x0000007a0900780c */ /* 0x040fe20004f21670 */
[----:B------:R1:W-:Y:S01]  /*5860*/  @!P4 STG.E.U8 desc[UR12][R10.64+0x68], R5 ;  /* 0x000068050a00c986 */ /* 0x0003e2000c10110c */
[C---:B------:R-:W-:Y:S02]  /*5870*/  ISETP.LT.OR P4, PT, R9.reuse, 0x71, !P0 ;  /* 0x000000710900780c */ /* 0x040fe40004781670 */
[----:B0-----:R-:W-:Y:S01]  /*5880*/  F2FP.SATFINITE.E4M3.F32.PACK_AB_MERGE_C R3, RZ, R82, RZ ;  /* 0x00000052ff03723e */ /* 0x001fe200048070ff */
[----:B------:R-:W-:Y:S01]  /*5890*/  @!P5 STG.E.U8 desc[UR12][R10.64+0x69], R79 ;  /* 0x0000694f0a00d986 */ /* 0x000fe2000c10110c */
[----:B------:R-:W-:-:S03]  /*58a0*/  ISETP.LT.OR P5, PT, R9, 0x72, !P0 ;  /* 0x000000720900780c */ /* 0x000fc600047a1670 */
[----:B------:R0:W-:Y:S01]  /*58b0*/  @!P2 STG.E.U8 desc[UR12][R6.64+0x70], R13 ;  /* 0x0000700d0600a986 */ /* 0x0001e2000c10110c */
[C---:B------:R-:W-:Y:S02]  /*58c0*/  ISETP.LT.OR P2, PT, R9.reuse, 0x79, !P0 ;  /* 0x000000790900780c */ /* 0x040fe40004741670 */
[----:B------:R-:W-:Y:S01]  /*58d0*/  ISETP.LT.OR P0, PT, R9, 0x7a, !P0 ;  /* 0x0000007a0900780c */ /* 0x000fe20004701670 */
[----:B------:R2:W-:Y:S01]  /*58e0*/  @!P3 STG.E.U8 desc[UR12][R6.64+0x71], R81 ;  /* 0x000071510600b986 */ /* 0x0005e2000c10110c */
[----:B-1----:R-:W-:Y:S02]  /*58f0*/  F2FP.SATFINITE.E4M3.F32.PACK_AB_MERGE_C R5, RZ, R84, RZ ;  /* 0x00000054ff05723e */ /* 0x002fe400048070ff */
[----:B------:R-:W-:Y:S01]  /*5900*/  F2FP.SATFINITE.E4M3.F32.PACK_AB_MERGE_C R9, RZ, R86, RZ ;  /* 0x00000056ff09723e */ /* 0x000fe200048070ff */
[----:B------:R2:W-:Y:S04]  /*5910*/  @!P4 STG.E.U8 desc[UR12][R10.64+0x70], R3 ;  /* 0x000070030a00c986 */ /* 0x0005e8000c10110c */
[----:B------:R2:W-:Y:S01]  /*5920*/  @!P5 STG.E.U8 desc[UR12][R10.64+0x71], R83 ;  /* 0x000071530a00d986 */ /* 0x0005e2000c10110c */
[----:B0-----:R-:W-:-:S03]  /*5930*/  F2FP.SATFINITE.E4M3.F32.PACK_AB_MERGE_C R13, RZ, R0, RZ ;  /* 0x00000000ff0d723e */ /* 0x001fc600048070ff */
[----:B------:R2:W-:Y:S04]  /*5940*/  @!P6 STG.E.U8 desc[UR12][R6.64+0x78], R5 ;  /* 0x000078050600e986 */ /* 0x0005e8000c10110c */
[----:B------:R2:W-:Y:S04]  /*5950*/  @!P1 STG.E.U8 desc[UR12][R6.64+0x79], R85 ;  /* 0x0000795506009986 */ /* 0x0005e8000c10110c */
[----:B------:R2:W-:Y:S01]  /*5960*/  @!P2 STG.E.U8 desc[UR12][R10.64+0x78], R9 ;  /* 0x000078090a00a986 */ /* 0x0005e2000c10110c */
[----:B------:R-:W-:Y:S05]  /*5970*/  @P0 EXIT ;  /* 0x000000000000094d */ /* 0x000fea0003800000 */
[----:B------:R-:W-:Y:S01]  /*5980*/  STG.E.U8 desc[UR12][R10.64+0x79], R13 ;  /* 0x0000790d0a007986 */ /* 0x000fe2000c10110c */
[----:B------:R-:W-:Y:S05]  /*5990*/  EXIT ;  /* 0x000000000000794d */ /* 0x000fea0003800000 */
.L_x_10:
[----:B------:R-:W-:-:S13]  /*59a0*/  ISETP.NE.AND P0, PT, R6, RZ, PT ;  /* 0x000000ff0600720c */ /* 0x000fda0003f05270 */
[----:B------:R-:W-:Y:S05]  /*59b0*/  @P0 EXIT ;  /* 0x000000000000094d */ /* 0x000fea0003800000 */
[----:B------:R-:W-:-:S13]  /*59c0*/  ELECT P0, URZ, PT ;  /* 0x00000000003f782f */ /* 0x000fda0003800000 */
[----:B------:R-:W-:Y:S05]  /*59d0*/  @!P0 BRA `(.L_x_151) ;  /* 0x0000000400c08947 */ /* 0x000fea0003800000 */
[----:B------:R-:W-:Y:S02]  /*59e0*/  ISETP.GE.AND P0, PT, R3, 0x1, PT ;  /* 0x000000010300780c */ /* 0x000fe40003f06270 */
[----:B------:R-:W-:-:S04]  /*59f0*/  SHF.R.S32.HI R7, RZ, 0x1f, R10 ;  /* 0x0000001fff077819 */ /* 0x000fc8000001140a */
[----:B------:R-:W-:-:S07]  /*5a00*/  LEA.HI R7, R7, R10, RZ, 0x7 ;  /* 0x0000000a07077211 */ /* 0x000fce00078f38ff */
[----:B------:R-:W-:Y:S05]  /*5a10*/  @!P0 BRA `(.L_x_151) ;  /* 0x0000000400b08947 */ /* 0x000fea0003800000 */
[----:B------:R-:W0:Y:S01]  /*5a20*/  S2R R4, SR_CTAID.X ;  /* 0x0000000000047919 */ /* 0x000e220000002500 */
[----:B------:R-:W-:Y:S01]  /*5a30*/  LOP3.LUT R7, R7, 0xffffff80, RZ, 0xc0, !PT ;  /* 0xffffff8007077812 */ /* 0x000fe200078ec0ff */
[----:B------:R-:W-:Y:S01]  /*5a40*/  ULDC UR4, c[0x0][0x384] ;  /* 0x0000e10000047ab9 */ /* 0x000fe20000000800 */
[----:B------:R-:W-:Y:S01]  /*5a50*/  LOP3.LUT P0, RZ, R10, 0x1f, RZ, 0xc0, !PT ;  /* 0x0000001f0aff7812 */ /* 0x000fe2000780c0ff */
[----:B------:R-:W1:Y:S01]  /*5a60*/  S2R R11, SR_CTAID.Y ;  /* 0x00000000000b7919 */ /* 0x000e620000002600 */
[----:B-----5:R-:W-:Y:S01]  /*5a70*/  IMAD R0, R12, R13, RZ ;  /* 0x0000000d0c007224 */ /* 0x020fe200078e02ff */
[----:B------:R-:W-:Y:S01]  /*5a80*/  ULDC UR5, c[0x0][0x388] ;  /* 0x0000e20000057ab9 */ /* 0x000fe20000000800 */
[----:B------:R-:W-:Y:S01]  /*5a90*/  IMAD.IADD R7, R10, 0x1, -R7 ;  /* 0x000000010a077824 */ /* 0x000fe200078e0a07 */
[----:B------:R-:W-:Y:S01]  /*5aa0*/  LOP3.LUT R20, R2, 0x2, RZ, 0xfc, !PT ;  /* 0x0000000202147812 */ /* 0x000fe200078efcff */
[----:B------:R-:W-:Y:S01]  /*5ab0*/  IMAD.MOV.U32 R6, RZ, RZ, RZ ;  /* 0x000000ffff067224 */ /* 0x000fe200078e00ff */
[----:B---3--:R-:W-:Y:S01]  /*5ac0*/  CS2R R8, SRZ ;  /* 0x0000000000087805 */ /* 0x008fe2000001ff00 */
[----:B------:R-:W-:Y:S01]  /*5ad0*/  IMAD.MOV.U32 R10, RZ, RZ, RZ ;  /* 0x000000ffff0a7224 */ /* 0x000fe200078e00ff */
[----:B------:R-:W-:Y:S01]  /*5ae0*/  ISETP.NE.AND P1, PT, R7, RZ, PT ;  /* 0x000000ff0700720c */ /* 0x000fe20003f25270 */
[----:B------:R-:W-:Y:S01]  /*5af0*/  IMAD R0, R5, R0, 0x1 ;  /* 0x0000000105007424 */ /* 0x000fe200078e0200 */
[----:B------:R-:W-:Y:S01]  /*5b00*/  ISETP.NE.OR P0, PT, R7, RZ, !P0 ;  /* 0x000000ff0700720c */ /* 0x000fe20004705670 */
[----:B------:R-:W-:-:S02]  /*5b10*/  IMAD.MOV.U32 R7, RZ, RZ, 0x1 ;  /* 0x00000001ff077424 */ /* 0x000fc400078e00ff */
[----:B0-----:R-:W-:-:S04]  /*5b20*/  IMAD.SHL.U32 R18, R4, 0x40, RZ ;  /* 0x0000004004127824 */ /* 0x001fc800078e00ff */
[----:B------:R-:W-:-:S04]  /*5b30*/  IMAD.HI.U32 R4, R18, UR4, RZ ;  /* 0x0000000412047c27 */ /* 0x000fc8000f8e00ff */
[----:B-1----:R-:W-:Y:S01]  /*5b40*/  IMAD.SHL.U32 R19, R11, 0x80, RZ ;  /* 0x000000800b137824 */ /* 0x002fe200078e00ff */
[----:B------:R-:W-:-:S07]  /*5b50*/  SHF.R.U32.HI R4, RZ, UR5, R4 ;  /* 0x00000005ff047c19 */ /* 0x000fce0008011604 */
.L_x_155:
[----:B------:R-:W0:Y:S01]  /*5b60*/  S2R R12, SR_CgaCtaId ;  /* 0x00000000000c7919 */ /* 0x000e220000008800 */
[----:B------:R-:W-:-:S04]  /*5b70*/  MOV R11, 0x400 ;  /* 0x00000400000b7802 */ /* 0x000fc80000000f00 */
[----:B0-----:R-:W-:Y:S02]  /*5b80*/  LEA R21, R12, R11, 0x18 ;  /* 0x0000000b0c157211 */ /* 0x001fe400078ec0ff */
[----:B------:R-:W-:-:S03]  /*5b90*/  SHF.L.U32 R11, R7, 0x1f, RZ ;  /* 0x0000001f070b7819 */ /* 0x000fc600000006ff */
[----:B------:R-:W-:-:S07]  /*5ba0*/  IMAD R12, R6, 0x8, R21 ;  /* 0x00000008060c7824 */ /* 0x000fce00078e0215 */
.L_x_152:
[----:B0-----:R0:W1:Y:S02]  /*5bb0*/  SYNCS.PHASECHK.TRANS64.TRYWAIT P2, [R12+URZ+0x36090], R11 ;  /* 0x0360900b0c0075a7 */ /* 0x001064000804017f */
[----:B-1----:R-:W-:Y:S05]  /*5bc0*/  @!P2 NANOSLEEP.SYNCS 0x989680 ;  /* 0x009896800000a95d */ /* 0x002fea0003900000 */
[----:B------:R-:W1:Y:S02]  /*5bd0*/  @!P2 SYNCS.PHASECHK.TRANS64 P2, [R12+URZ+0x36090], R11 ;  /* 0x0360900b0c00a5a7 */ /* 0x000e64000804007f */
[----:B-1----:R-:W-:Y:S05]  /*5be0*/  @!P2 BRA `(.L_x_152) ;  /* 0xfffffffc00f0a947 */ /* 0x002fea000383ffff */
[----:B0-----:R-:W0:Y:S02]  /*5bf0*/  @!P1 LDC R11, c[0x0][0x500] ;  /* 0x00014000ff0b9b82 */ /* 0x001e240000000800 */
[----:B0-----:R0:W-:Y:S02]  /*5c00*/  @!P1 SYNCS.ARRIVE.TRANS64 RZ, [R12+URZ+0x36000], R11 ;  /* 0x0360000b0cff99a7 */ /* 0x0011e4000800003f */
[----:B0-----:R-:W-:-:S04]  /*5c10*/  PRMT R11, R20, 0x9910, RZ ;  /* 0x00009910140b7816 */ /* 0x001fc800000000ff */
[----:B------:R-:W-:-:S13]  /*5c20*/  ISETP.NE.AND P2, PT, R11, 0x2, PT ;  /* 0x000000020b00780c */ /* 0x000fda0003f45270 */
[----:B------:R-:W-:Y:S05]  /*5c30*/  @P2 BRA `(.L_x_153) ;  /* 0x0000000000042947 */ /* 0x000fea0003800000 */
[----:B------:R-:W-:Y:S01]  /*5c40*/  BPT.TRAP 0x1 ;  /* 0x000000040000795c */ /* 0x000fe20000300000 */
.L_x_153:
[----:B------:R-:W-:Y:S05]  /*5c50*/  @P0 BRA `(.L_x_154) ;  /* 0x0000000000040947 */ /* 0x000fea0003800000 */
[----:B------:R-:W-:Y:S01]  /*5c60*/  BPT.TRAP 0x1 ;  /* 0x000000040000795c */ /* 0x000fe20000300000 */
.L_x_154:
[----:B------:R-:W0:Y:S01]  /*5c70*/  LDC R13, c[0x0][0x380] ;  /* 0x0000e000ff0d7b82 */ /* 0x000e220000000800 */
[----:B------:R-:W-:Y:S01]  /*5c80*/  R2UR UR4, R4 ;  /* 0x00000000040472ca */ /* 0x000fe200000e0000 */
[----:B------:R-:W-:Y:S01]  /*5c90*/  ULDC UR20, c[0x0][0x38c] ;  /* 0x0000e30000147ab9 */ /* 0x000fe20000000800 */
[----:B------:R-:W-:Y:S01]  /*5ca0*/  R2UR UR5, R18 ;  /* 0x00000000120572ca */ /* 0x000fe200000e0000 */
[----:B------:R-:W-:Y:S01]  /*5cb0*/  UISETP.NE.AND UP0, UPT, UR20, 0x1, UPT ;  /* 0x000000011400788c */ /* 0x000fe2000bf05270 */
[----:B------:R-:W-:Y:S01]  /*5cc0*/  R2UR UR17, R12 ;  /* 0x000000000c1172ca */ /* 0x000fe200000e0000 */
[C---:B------:R-:W-:Y:S01]  /*5cd0*/  VIADD R12, R10.reuse, 0x1 ;  /* 0x000000010a0c7836 */ /* 0x040fe20000000000 */
[----:B------:R-:W-:Y:S01]  /*5ce0*/  R2UR UR18, R10 ;  /* 0x000000000a1272ca */ /* 0x000fe200000e0000 */
[----:B------:R-:W1:Y:S01]  /*5cf0*/  LDC.64 R14, c[0x0][0x3b8] ;  /* 0x0000ee00ff0e7b82 */ /* 0x000e620000000a00 */
[----:B------:R-:W-:Y:S01]  /*5d00*/  R2UR UR9, R21 ;  /* 0x00000000150972ca */ /* 0x000fe200000e0000 */
[----:B------:R-:W-:Y:S01]  /*5d10*/  VIADD R0, R0, 0xffffffff ;  /* 0xffffffff00007836 */ /* 0x000fe20000000000 */
[----:B------:R-:W-:Y:S01]  /*5d20*/  R2UR UR16, R6 ;  /* 0x00000000061072ca */ /* 0x000fe200000e0000 */
[----:B------:R-:W-:Y:S01]  /*5d30*/  ULDC.64 UR24, c[0x0][0x198] ;  /* 0x0000660000187ab9 */ /* 0x000fe20000000a00 */
[----:B------:R-:W-:Y:S01]  /*5d40*/  R2UR UR12, R9 ;  /* 0x00000000090c72ca */ /* 0x000fe200000e0000 */
[----:B------:R-:W-:Y:S01]  /*5d50*/  ULDC.64 UR14, c[0x0][0x3b0] ;  /* 0x0000ec00000e7ab9 */ /* 0x000fe20000000a00 */
[----:B------:R-:W-:Y:S01]  /*5d60*/  @UP0 ULDC.64 UR10, c[0x0][0x390] ;  /* 0x0000e400000a0ab9 */ /* 0x000fe20000000a00 */
[----:B------:R-:W1:Y:S01]  /*5d70*/  LDC.64 R16, c[0x0][0x3d8] ;  /* 0x0000f600ff107b82 */ /* 0x000e620000000a00 */
[----:B------:R-:W-:Y:S01]  /*5d80*/  R2UR UR13, R8 ;  /* 0x00000000080d72ca */ /* 0x000fe200000e0000 */
[----:B------:R-:W-:Y:S01]  /*5d90*/  ULDC.64 UR22, c[0x0][0x3d0] ;  /* 0x0000f40000167ab9 */ /* 0x000fe20000000a00 */
[----:B------:R-:W-:Y:S01]  /*5da0*/  ISETP.GT.AND P5, PT, R0, 0x1, PT ;  /* 0x000000010000780c */ /* 0x000fe20003fa4270 */
[----:B------:R-:W-:-:S02]  /*5db0*/  USHF.L.U32 UR18, UR18, 0x6, URZ ;  /* 0x0000000612127899 */ /* 0x000fc4000800063f */
[----:B------:R-:W-:Y:S01]  /*5dc0*/  UIADD3 UR17, UR17, 0x36000, URZ ;  /* 0x0003600011117890 */ /* 0x000fe2000fffe03f */
[----:B0-----:R-:W-:Y:S01]  /*5dd0*/  ISETP.NE.AND P2, PT, R13, 0x1, PT ;  /* 0x000000010d00780c */ /* 0x001fe20003f45270 */
[----:B------:R-:W-:Y:S01]  /*5de0*/  ULEA UR16, UR16, UR9, 0xc ;  /* 0x0000000910107291 */ /* 0x000fe2000f8e603f */
[----:B------:R-:W-:Y:S01]  /*5df0*/  UMOV UR26, 0x0 ;  /* 0x00000000001a7882 */ /* 0x000fe20000000000 */
[----:B------:R-:W-:-:S03]  /*5e00*/  UMOV UR27, 0x10000000 ;  /* 0x10000000001b7882 */ /* 0x000fc60000000000 */
[----:B------:R-:W-:-:S07]  /*5e10*/  UMOV UR9, UR17 ;  /* 0x0000001100097c82 */ /* 0x000fce0008000000 */
[----:B------:R-:W-:Y:S01]  /*5e20*/  @P2 IMAD.U32 R11, RZ, RZ, UR4 ;  /* 0x00000004ff0b2e24 */ /* 0x000fe2000f8e00ff */
[----:B------:R-:W-:Y:S01]  /*5e30*/  UIADD3 UR4, UP1, UR24, 0xf0, URZ ;  /* 0x000000f018047890 */ /* 0x000fe2000ff3e03f */
[----:B-1----:R-:W-:Y:S01]  /*5e40*/  IMAD R10, R8, R15, R17 ;  /* 0x0000000f080a7224 */ /* 0x002fe200078e0211 */
[----:B------:R-:W-:Y:S02]  /*5e50*/  UIADD3 UR24, UP2, UR24, 0x1f0, URZ ;  /* 0x000001f018187890 */ /* 0x000fe4000ff5e03f */
[----:B------:R-:W-:Y:S01]  /*5e60*/  @P2 R2UR UR5, R11 ;  /* 0x000000000b0522ca */ /* 0x000fe200000e0000 */
[----:B------:R-:W-:Y:S01]  /*5e70*/  IMAD R11, R6, 0x2000, R21 ;  /* 0x00002000060b7824 */ /* 0x000fe200078e0215 */
[----:B------:R-:W-:Y:S01]  /*5e80*/  ISETP.NE.AND P2, PT, R12, R5, PT ;  /* 0x000000050c00720c */ /* 0x000fe20003f45270 */
[----:B------:R-:W-:-:S03]  /*5e90*/  VIADD R6, R6, 0x1 ;  /* 0x0000000106067836 */ /* 0x000fc60000000000 */
[----:B------:R-:W-:Y:S01]  /*5ea0*/  R2UR UR8, R11 ;  /* 0x000000000b0872ca */ /* 0x000fe200000e0000 */
[----:B------:R-:W-:Y:S01]  /*5eb0*/  IMAD R11, R9, R14, R16 ;  /* 0x0000000e090b7224 */ /* 0x000fe200078e0210 */
[C---:B------:R-:W-:Y:S01]  /*5ec0*/  ISETP.NE.AND P4, PT, R6.reuse, 0x12, PT ;  /* 0x000000120600780c */ /* 0x040fe20003f85270 */
[----:B------:R-:W0:Y:S03]  /*5ed0*/  LDC R14, c[0x0][0x3c8] ;  /* 0x0000f200ff0e7b82 */ /* 0x000e260000000800 */
[----:B------:R-:W-:Y:S01]  /*5ee0*/  PRMT R10, R11, 0x40, R10 ;  /* 0x000000400b0a7816 */ /* 0x000fe2000000000a */
[----:B------:R-:W-:Y:S01]  /*5ef0*/  UIADD3 UR6, -UR5, URZ, URZ ;  /* 0x0000003f05067290 */ /* 0x000fe2000fffe13f */
[----:B------:R-:W-:Y:S01]  /*5f00*/  VIADD R11, R9, 0x1 ;  /* 0x00000001090b7836 */ /* 0x000fe20000000000 */
[----:B------:R-:W-:Y:S01]  /*5f10*/  UMOV UR21, UR5 ;  /* 0x0000000500157c82 */ /* 0x000fe20008000000 */
[----:B------:R-:W-:Y:S01]  /*5f20*/  @P2 IMAD.MOV R11, RZ, RZ, R9 ;  /* 0x000000ffff0b2224 */ /* 0x000fe200078e0209 */
[----:B------:R-:W-:-:S02]  /*5f30*/  SEL R6, R6, RZ, P4 ;  /* 0x000000ff06067207 */ /* 0x000fc40002000000 */
[----:B------:R-:W-:Y:S01]  /*5f40*/  IMAD R13, R13, UR6, R18 ;  /* 0x000000060d0d7c24 */ /* 0x000fe2000f8e0212 */
[----:B------:R-:W-:Y:S02]  /*5f50*/  UIMAD.WIDE.U32 UR6, UR5, UR10, URZ ;  /* 0x0000000a050672a5 */ /* 0x000fe4000f8e003f */
[----:B------:R-:W-:Y:S02]  /*5f60*/  UIADD3 UR8, UR8, 0x12000, URZ ;  /* 0x0001200008087890 */ /* 0x000fe4000fffe03f */
[----:B------:R-:W-:Y:S01]  /*5f70*/  @UP0 USHF.R.U32.HI UR21, URZ, UR11, UR7 ;  /* 0x0000000b3f150299 */ /* 0x000fe20008011607 */
[----:B------:R-:W-:Y:S01]  /*5f80*/  R2UR UR19, R13 ;  /* 0x000000000d1372ca */ /* 0x000fe200000e0000 */
[----:B------:R-:W-:Y:S01]  /*5f90*/  UMOV UR10, UR18 ;  /* 0x00000012000a7c82 */ /* 0x000fe20008000000 */
[----:B------:R-:W-:Y:S01]  /*5fa0*/  R2UR UR7, R10 ;  /* 0x000000000a0772ca */ /* 0x000fe200000e0000 */
[----:B------:R-:W-:Y:S01]  /*5fb0*/  UIADD3 UR6, -UR21, URZ, URZ ;  /* 0x0000003f15067290 */ /* 0x000fe2000fffe13f */
[----:B------:R-:W-:Y:S01]  /*5fc0*/  R2UR UR11, R19 ;  /* 0x00000000130b72ca */ /* 0x000fe200000e0000 */
[----:B------:R-:W-:Y:S01]  /*5fd0*/  VIADD R13, R8, 0x1 ;  /* 0x00000001080d7836 */ /* 0x000fe20000000000 */
[----:B------:R-:W-:Y:S01]  /*5fe0*/  SEL R10, RZ, 0x1, P4 ;  /* 0x00000001ff0a7807 */ /* 0x000fe20002000000 */
[----:B------:R-:W-:Y:S01]  /*5ff0*/  UIMAD UR20, UR20, UR6, UR5 ;  /* 0x00000006141472a4 */ /* 0x000fe2000f8e0205 */
[----:B0-----:R-:W-:Y:S01]  /*6000*/  ISETP.NE.AND P3, PT, R11, R14, PT ;  /* 0x0000000e0b00720c */ /* 0x001fe20003f65270 */
[----:B------:R-:W-:Y:S01]  /*6010*/  UIADD3.X UR5, URZ, UR25, URZ, UP1, !UPT ;  /* 0x000000193f057290 */ /* 0x000fe20008ffe43f */
[----:B------:R-:W-:Y:S01]  /*6020*/  LOP3.LUT R7, R7, R10, RZ, 0x3c, !PT ;  /* 0x0000000a07077212 */ /* 0x000fe200078e3cff */
[----:B------:R-:W-:Y:S01]  /*6030*/  UIMAD UR20, UR20, UR15, UR23 ;  /* 0x0000000f141472a4 */ /* 0x000fe2000f8e0217 */
[----:B------:R-:W-:Y:S01]  /*6040*/  SEL R10, R12, RZ, P2 ;  /* 0x000000ff0c0a7207 */ /* 0x000fe20001000000 */
[----:B------:R-:W-:Y:S01]  /*6050*/  UIMAD UR19, UR19, UR14, UR22 ;  /* 0x0000000e131372a4 */ /* 0x000fe2000f8e0216 */
[----:B------:R-:W-:Y:S01]  /*6060*/  SEL R9, R11, RZ, P3 ;  /* 0x000000ff0b097207 */ /* 0x000fe20001800000 */
[----:B------:R-:W-:-:S02]  /*6070*/  UPRMT UR6, UR7, 0x5410, URZ ;  /* 0x0000541007067896 */ /* 0x000fc4000800003f */
[----:B------:R-:W-:-:S04]  /*6080*/  UIADD3.X UR25, URZ, UR25, URZ, UP2, !UPT ;  /* 0x000000193f197290 */ /* 0x000fc800097fe43f */
[----:B------:R-:W-:-:S03]  /*6090*/  @P3 IMAD.MOV R13, RZ, RZ, R8 ;  /* 0x000000ffff0d3224 */ /* 0x000fc600078e0208 */
[----:B------:R0:W-:Y:S01]  /*60a0*/  UTMALDG.4D.IM2COL [UR16], [UR4], UR6 ;  /* 0x00000010040073b4 */ /* 0x0001e20008058006 */
[----:B------:R-:W-:Y:S01]  /*60b0*/  IMAD.MOV.U32 R8, RZ, RZ, R13 ;  /* 0x000000ffff087224 */ /* 0x000fe200078e000d */
[----:B------:R0:W-:Y:S02]  /*60c0*/  UTMALDG.4D [UR8], [UR24], desc[UR26] ;  /* 0x00001a08180075b4 */ /* 0x0001e40008019000 */
[----:B0-----:R-:W-:Y:S05]  /*60d0*/  @P5 BRA `(.L_x_155) ;  /* 0xfffffff800a05947 */ /* 0x001fea000383ffff */
.L_x_151:
[----:B------:R-:W-:Y:S01]  /*60e0*/  ISETP.GE.U32.AND P2, PT, R3, 0x12, PT ;  /* 0x000000120300780c */ /* 0x000fe20003f46070 */
[----:B------:R-:W-:Y:S05]  /*60f0*/  WARPSYNC.ALL ;  /* 0x0000000000007948 */ /* 0x000fea0003800000 */
[----:B------:R-:W-:-:S07]  /*6100*/  ELECT P1, URZ, PT ;  /* 0x00000000003f782f */ /* 0x000fce0003820000 */
[----:B------:R-:W-:-:S05]  /*6110*/  @P2 IMAD.WIDE.U32 R4, R3, 0x38e38e39, RZ ;  /* 0x38e38e3903042825 */ /* 0x000fca00078e00ff */
[----:B-----5:R-:W-:-:S04]  /*6120*/  @P2 SHF.R.U32.HI R0, RZ, 0x2, R5 ;  /* 0x00000002ff002819 */ /* 0x020fc80000011605 */
[----:B------:R-:W-:-:S04]  /*6130*/  @P2 LOP3.LUT R0, R0, 0x1, RZ, 0xc0, !PT ;  /* 0x0000000100002812 */ /* 0x000fc800078ec0ff */
[----:B------:R-:W-:Y:S01]  /*6140*/  @P2 ISETP.NE.U32.AND P0, PT, R0, 0x1, PT ;  /* 0x000000010000280c */ /* 0x000fe20003f05070 */
[----:B------:R-:W-:-:S12]  /*6150*/  @!P1 EXIT ;  /* 0x000000000000994d */ /* 0x000fd80003800000 */
[----:B------:R-:W-:Y:S02]  /*6160*/  LOP3.LUT R2, R2, 0x2, RZ, 0xfc, !PT ;  /* 0x0000000202027812 */ /* 0x000fe400078efcff */
[----:B------:R-:W-:Y:S02]  /*6170*/  @P2 ISETP.NE.U32.AND.EX P0, PT, RZ, RZ, PT, P0 ;  /* 0x000000ffff00220c */ /* 0x000fe40003f05100 */
[----:B------:R-:W-:Y:S01]  /*6180*/  ISETP.NE.AND P1, PT, R2, 0x3, PT ;  /* 0x000000030200780c */ /* 0x000fe20003f25270 */
[----:B------:R-:W-:Y:S01]  /*6190*/  IMAD.MOV.U32 R2, RZ, RZ, 0x1 ;  /* 0x00000001ff027424 */ /* 0x000fe200078e00ff */
[----:B------:R-:W-:-:S11]  /*61a0*/  @P2 SEL R2, RZ, 0x1, !P0 ;  /* 0x00000001ff022807 */ /* 0x000fd60004000000 */
[----:B------:R-:W-:Y:S05]  /*61b0*/  @!P1 BRA `(.L_x_156) ;  /* 0x0000000000049947 */ /* 0x000fea0003800000 */
[----:B------:R-:W-:Y:S01]  /*61c0*/  BPT.TRAP 0x1 ;  /* 0x000000040000795c */ /* 0x000fe20000300000 */
.L_x_156:
[----:B------:R-:W0:Y:S01]  /*61d0*/  S2R R7, SR_CgaCtaId ;  /* 0x0000000000077919 */ /* 0x000e220000008800 */
[----:B------:R-:W-:Y:S01]  /*61e0*/  IMAD.WIDE.U32 R4, R3, 0x38e38e39, RZ ;  /* 0x38e38e3903047825 */ /* 0x000fe200078e00ff */
[----:B------:R-:W-:-:S04]  /*61f0*/  MOV R0, 0x400 ;  /* 0x0000040000007802 */ /* 0x000fc80000000f00 */
[----:B------:R-:W-:Y:S02]  /*6200*/  SHF.R.U32.HI R4, RZ, 0x2, R5 ;  /* 0x00000002ff047819 */ /* 0x000fe40000011605 */
[----:B------:R-:W-:-:S03]  /*6210*/  SHF.L.U32 R5, R2, 0x1f, RZ ;  /* 0x0000001f02057819 */ /* 0x000fc600000006ff */
[----:B------:R-:W-:Y:S01]  /*6220*/  IMAD R3, R4, -0x12, R3 ;  /* 0xffffffee04037824 */ /* 0x000fe200078e0203 */
[----:B0-----:R-:W-:-:S05]  /*6230*/  LEA R0, R7, R0, 0x18 ;  /* 0x0000000007007211 */ /* 0x001fca00078ec0ff */
[----:B------:R-:W-:-:S04]  /*6240*/  VIADD R0, R0, 0x36090 ;  /* 0x0003609000007836 */ /* 0x000fc80000000000 */
[----:B------:R-:W-:-:S07]  /*6250*/  IMAD R4, R3, 0x8, R0 ;  /* 0x0000000803047824 */ /* 0x000fce00078e0200 */
.L_x_157:
[----:B0-----:R0:W1:Y:S02]  /*6260*/  SYNCS.PHASECHK.TRANS64.TRYWAIT P0, [R4+URZ], R5 ;  /* 0x00000005040075a7 */ /* 0x001064000800017f */
[----:B-1----:R-:W-:Y:S05]  /*6270*/  @!P0 NANOSLEEP.SYNCS 0x989680 ;  /* 0x009896800000895d */ /* 0x002fea0003900000 */
[----:B------:R-:W1:Y:S02]  /*6280*/  @!P0 SYNCS.PHASECHK.TRANS64 P0, [R4+URZ], R5 ;  /* 0x00000005040085a7 */ /* 0x000e64000800007f */
[----:B-1----:R-:W-:Y:S05]  /*6290*/  @!P0 BRA `(.L_x_157) ;  /* 0xfffffffc00f08947 */ /* 0x002fea000383ffff */
[----:B------:R-:W-:-:S05]  /*62a0*/  VIADD R3, R3, 0x1 ;  /* 0x0000000103037836 */ /* 0x000fca0000000000 */
[----:B------:R-:W-:-:S04]  /*62b0*/  ISETP.NE.AND P0, PT, R3, 0x12, PT ;  /* 0x000000120300780c */ /* 0x000fc80003f05270 */
[----:B0-----:R-:W-:Y:S02]  /*62c0*/  SEL R5, RZ, 0x1, P0 ;  /* 0x00000001ff057807 */ /* 0x001fe40000000000 */
[----:B------:R-:W-:Y:S02]  /*62d0*/  SEL R3, R3, RZ, P0 ;  /* 0x000000ff03037207 */ /* 0x000fe40000000000 */
[----:B------:R-:W-:-:S03]  /*62e0*/  LOP3.LUT R7, R2, R5, RZ, 0x3c, !PT ;  /* 0x0000000502077212 */ /* 0x000fc600078e3cff */
[----:B------:R-:W-:Y:S01]  /*62f0*/  IMAD R2, R3, 0x8, R0 ;  /* 0x0000000803027824 */ /* 0x000fe200078e0200 */
[----:B------:R-:W-:-:S07]  /*6300*/  SHF.L.U32 R5, R7, 0x1f, RZ ;  /* 0x0000001f07057819 */ /* 0x000fce00000006ff */
.L_x_158:
        /* <DEDUP_REMOVED lines=11> */
.L_x_159:
        /* <DEDUP_REMOVED lines=11> */
.L_x_160:
        /* <DEDUP_REMOVED lines=11> */
.L_x_161:
        /* <DEDUP_REMOVED lines=11> */
.L_x_162:
        /* <DEDUP_REMOVED lines=11> */
.L_x_163:
        /* <DEDUP_REMOVED lines=11> */
.L_x_164:
        /* <DEDUP_REMOVED lines=11> */
.L_x_165:
        /* <DEDUP_REMOVED lines=11> */
.L_x_166:
        /* <DEDUP_REMOVED lines=11> */
.L_x_167:
        /* <DEDUP_REMOVED lines=11> */
.L_x_168:
        /* <DEDUP_REMOVED lines=11> */
.L_x_169:
        /* <DEDUP_REMOVED lines=11> */
.L_x_170:
        /* <DEDUP_REMOVED lines=11> */
.L_x_171:
        /* <DEDUP_REMOVED lines=11> */
.L_x_172:
        /* <DEDUP_REMOVED lines=11> */
.L_x_173:
        /* <DEDUP_REMOVED lines=11> */
.L_x_174:
[----:B0-----:R0:W1:Y:S02]  /*6e10*/  SYNCS.PHASECHK.TRANS64.TRYWAIT P0, [R3+URZ], R0 ;  /* 0x00000000030075a7 */ /* 0x001064000800017f */
[----:B-1----:R-:W-:Y:S05]  /*6e20*/  @!P0 NANOSLEEP.SYNCS 0x989680 ;  /* 0x009896800000895d */ /* 0x002fea0003900000 */
[----:B------:R-:W1:Y:S02]  /*6e30*/  @!P0 SYNCS.PHASECHK.TRANS64 P0, [R3+URZ], R0 ;  /* 0x00000000030085a7 */ /* 0x000e64000800007f */
[----:B-1----:R-:W-:Y:S05]  /*6e40*/  @P0 EXIT ;  /* 0x000000000000094d */ /* 0x002fea0003800000 */
[----:B------:R-:W-:Y:S05]  /*6e50*/  BRA `(.L_x_174) ;  /* 0xfffffffc00ec7947 */ /* 0x000fea000383ffff */
.L_x_175:
[----:B------:R-:W-:-:S00]  /*6e60*/  BRA `(.L_x_175) ;  /* 0xfffffffc00fc7947 */ /* 0x000fc0000383ffff */
[----:B------:R-:W-:-:S00]  /*6e70*/  NOP ;  /* 0x0000000000007918 */ /* 0x000fc00000000000 */
        /* <DEDUP_REMOVED lines=8> */
.L_x_176:


//--------------------- .nv.shared._ZN7cutlass13device_kernelINS_4conv6kernel13ConvUniversalINS1_16ConvProblemShapeILNS1_8OperatorE0ELi2EEENS1_10collective14CollectiveConvINS1_46MainloopSm90TmaGmmaWarpSpecializedImplicitGemmILS5_0ELi18ELi2EN4cute5tupleIJNSA_1CILi1EEESD_SD_EEENS1_36KernelImplicitTmaWarpSpecializedSm90ELi1EEENSB_IJNSC_ILi64EEENSC_ILi128EEENSB_IJSH_EEEEEENS_12float_e4m3_tESL_NSA_8TiledMMAINSA_8MMA_AtomIJNSA_4SM904GMMA31MMA_64x128x32_F32E4M3E4M3_SS_TNILNSP_7ScaleInE1ELSR_1EEEEEENSA_6LayoutISE_NSB_IJNSC_ILi0EEESV_SV_EEEEENSB_IJNSA_10UnderscoreESY_SY_EEEEENS7_6detail26Sm90ImplicitGemmTileTraitsINSA_20SM90_TMA_LOAD_IM2COLENSA_14ComposedLayoutINSA_7SwizzleILi2ELi4ELi3EEENSA_18smem_ptr_flag_bitsILi8EEENSU_INSB_IJNSB_IJNSC_ILi8EEES19_EEENSB_IJSH_SD_EEENSB_IJSD_NSC_ILi18EEEEEEEEENSB_IJNSB_IJSH_NSC_ILi512EEEEEENSB_IJSD_SV_EEENSB_IJSV_NSC_ILi4096EEEEEEEEEEEEEvEENS12_INSA_13SM90_TMA_LOADENS14_IS16_S18_NSU_INSB_IJNSB_IJS19_NSC_ILi16EEEEEES1B_S1D_EEENSB_IJS1G_S1H_NSB_IJSV_NSC_ILi8192EEEEEEEEEEEEEvEEEENS_8epilogue10collective6detail29Sm90TmaWarpSpecializedAdapterINS20_15DefaultEpilogueISL_NSB_IJNSB_IJlllEEESD_SV_EEES25_NS1Z_6thread17LinearCombinationISL_Li1EffLNS26_9ScaleType4KindE0ELNS_15FloatRoundStyleE2ESL_EENS_4gemm15EpilogueDefaultEEEEEvvEEEEvNT_6ParamsE --------------------------
	.section	.nv.shared._ZN7cutlass13device_kernelINS_4conv6kernel13ConvUniversalINS1_16ConvProblemShapeILNS1_8OperatorE0ELi2EEENS1_10collective14CollectiveConvINS1_46MainloopSm90TmaGmmaWarpSpecializedImplicitGemmILS5_0ELi18ELi2EN4cute5tupleIJNSA_1CILi1EEESD_SD_EEENS1_36KernelImplicitTmaWarpSpecializedSm90ELi1EEENSB_IJNSC_ILi64EEENSC_ILi128EEENSB_IJSH_EEEEEENS_12float_e4m3_tESL_NSA_8TiledMMAINSA_8MMA_AtomIJNSA_4SM904GMMA31MMA_64x128x32_F32E4M3E4M3_SS_TNILNSP_7ScaleInE1ELSR_1EEEEEENSA_6LayoutISE_NSB_IJNSC_ILi0EEESV_SV_EEEEENSB_IJNSA_10UnderscoreESY_SY_EEEEENS7_6detail26Sm90ImplicitGemmTileTraitsINSA_20SM90_TMA_LOAD_IM2COLENSA_14ComposedLayoutINSA_7SwizzleILi2ELi4ELi3EEENSA_18smem_ptr_flag_bitsILi8EEENSU_INSB_IJNSB_IJNSC_ILi8EEES19_EEENSB_IJSH_SD_EEENSB_IJSD_NSC_ILi18EEEEEEEEENSB_IJNSB_IJSH_NSC_ILi512EEEEEENSB_IJSD_SV_EEENSB_IJSV_NSC_ILi4096EEEEEEEEEEEEEvEENS12_INSA_13SM90_TMA_LOADENS14_IS16_S18_NSU_INSB_IJNSB_IJS19_NSC_ILi16EEEEEES1B_S1D_EEENSB_IJS1G_S1H_NSB_IJSV_NSC_ILi8192EEEEEEEEEEEEEvEEEENS_8epilogue10collective6detail29Sm90TmaWarpSpecializedAdapterINS20_15DefaultEpilogueISL_NSB_IJNSB_IJlllEEESD_SV_EEES25_NS1Z_6thread17LinearCombinationISL_Li1EffLNS26_9ScaleType4KindE0ELNS_15FloatRoundStyleE2ESL_EENS_4gemm15EpilogueDefaultEEEEEvvEEEEvNT_6ParamsE,"aw",@nobits
	.sectionflags	@""
	.align	16
	.zero		1024


//--------------------- .nv.shared.reserved.0     --------------------------
	.section	.nv.shared.reserved.0,"aw",@nobits
	.weak		__nv_reservedSMEM_offset_0_alias
	.size		__nv_reservedSMEM_offset_0_alias, 0, 0
	.other		__nv_reservedSMEM_offset_0_alias,@"STO_CUDA_RESERVED_SHARED STV_DEFAULT"
__nv_reservedSMEM_offset_0_alias:
	.zero		0


//--------------------- .nv.global                --------------------------
	.section	.nv.global,"aw",@nobits
.nv.global:
	.type		_ZN39_INTERNAL_8ab1e000_4_k_cu_943d969b_28184cute1_E,@object
	.size		_ZN39_INTERNAL_8ab1e000_4_k_cu_943d969b_28184cute1_E,(_ZN39_INTERNAL_8ab1e000_4_k_cu_943d969b_28184cuda3std3__45__cpo6cbeginE - _ZN39_INTERNAL_8ab1e000_4_k_cu_943d969b_28184cute1_E)
_ZN39_INTERNAL_8ab1e000_4_k_cu_943d969b_28184cute1_E:
	.zero		1
	.type		_ZN39_INTERNAL_8ab1e000_4_k_cu_943d969b_28184cuda3std3__45__cpo6cbeginE,@object
	.size		_ZN39_INTERNAL_8ab1e000_4_k_cu_943d969b_28184cuda3std3__45__cpo6cbeginE,(_ZN39_INTERNAL_8ab1e000_4_k_cu_943d969b_28184cuda3std3__48in_placeE - _ZN39_INTERNAL_8ab1e000_4_k_cu_943d969b_28184cuda3std3__45__cpo6cbeginE)
_ZN39_INTERNAL_8ab1e000_4_k_cu_943d969b_28184cuda3std3__45__cpo6cbeginE:
	.zero		1
	.type		_ZN39_INTERNAL_8ab1e000_4_k_cu_943d969b_28184cuda3std3__48in_placeE,@object
	.size		_ZN39_INTERNAL_8ab1e000_4_k_cu_943d969b_28184cuda3std3__48in_placeE,(_ZN39_INTERNAL_8ab1e000_4_k_cu_943d969b_28184cuda3std6ranges3__45__cpo9iter_moveE - _ZN39_INTERNAL_8ab1e000_4_k_cu_943d969b_28184cuda3std3__48in_placeE)
_ZN39_INTERNAL_8ab1e000_4_k_cu_943d969b_28184cuda3std3__48in_placeE:
	.zero		1
	.type		_ZN39_INTERNAL_8ab1e000_4_k_cu_943d969b_28184cuda3std6ranges3__45__cpo9iter_moveE,@object
	.size		_ZN39_INTERNAL_8ab1e000_4_k_cu_943d969b_28184cuda3std6ranges3__45__cpo9iter_moveE,(_ZN39_INTERNAL_8ab1e000_4_k_cu_943d969b_28184cuda3std3__45__cpo5beginE - _ZN39_INTERNAL_8ab1e000_4_k_cu_943d969b_28184cuda3std6ranges3__45__cpo9iter_moveE)
_ZN39_INTERNAL_8ab1e000_4_k_cu_943d969b_28184cuda3std6ranges3__45__cpo9iter_moveE:
	.zero		1
	.type		_ZN39_INTERNAL_8ab1e000_4_k_cu_943d969b_28184cuda3std3__45__cpo5beginE,@object
	.size		_ZN39_INTERNAL_8ab1e000_4_k_cu_943d969b_28184cuda3std3__45__cpo5beginE,(_ZN39_INTERNAL_8ab1e000_4_k_cu_943d969b_28184cuda3std3__441_GLOBAL__N__8ab1e000_4_k_cu_943d969b_28186ignoreE - _ZN39_INTERNAL_8ab1e000_4_k_cu_943d969b_28184cuda3std3__45__cpo5beginE)
_ZN39_INTERNAL_8ab1e000_4_k_cu_943d969b_28184cuda3std3__45__cpo5beginE:
	.zero		1
	.type		_ZN39_INTERNAL_8ab1e000_4_k_cu_943d969b_28184cuda3std3__441_GLOBAL__N__8ab1e000_4_k_cu_943d969b_28186ignoreE,@object
	.size		_ZN39_INTERNAL_8ab1e000_4_k_cu_943d969b_28184cuda3std3__441_GLOBAL__N__8ab1e000_4_k_cu_943d969b_28186ignoreE,(_ZN39_INTERNAL_8ab1e000_4_k_cu_943d969b_28184cute7productE - _ZN39_INTERNAL_8ab1e000_4_k_cu_943d969b_28184cuda3std3__441_GLOBAL__N__8ab1e000_4_k_cu_943d969b_28186ignoreE)
_ZN39_INTERNAL_8ab1e000_4_k_cu_943d969b_28184cuda3std3__441_GLOBAL__N__8ab1e000_4_k_cu_943d969b_28186ignoreE:
	.zero		1
	.type		_ZN39_INTERNAL_8ab1e000_4_k_cu_943d969b_28184cute7productE,@object
	.size		_ZN39_INTERNAL_8ab1e000_4_k_cu_943d969b_28184cute7productE,(_ZN39_INTERNAL_8ab1e000_4_k_cu_943d969b_28184cuda3std3__45__cpo3endE - _ZN39_INTERNAL_8ab1e000_4_k_cu_943d969b_28184cute7productE)
_ZN39_INTERNAL_8ab1e000_4_k_cu_943d969b_28184cute7productE:
	.zero		1
	.type		_ZN39_INTERNAL_8ab1e000_4_k_cu_943d969b_28184cuda3std3__45__cpo3endE,@object
	.size		_ZN39_INTERNAL_8ab1e000_4_k_cu_943d969b_28184cuda3std3__45__cpo3endE,(_ZN39_INTERNAL_8ab1e000_4_k_cu_943d969b_28184cuda3std3__419piecewise_constructE - _ZN39_INTERNAL_8ab1e000_4_k_cu_943d969b_28184cuda3std3__45__cpo3endE)
_ZN39_INTERNAL_8ab1e000_4_k_cu_943d969b_28184cuda3std3__45__cpo3endE:
	.zero		1
	.type		_ZN39_INTERNAL_8ab1e000_4_k_cu_943d969b_28184cuda3std3__419piecewise_constructE,@object
	.size		_ZN39_INTERNAL_8ab1e000_4_k_cu_943d969b_28184cuda3std3__419piecewise_constructE,(_ZN39_INTERNAL_8ab1e000_4_k_cu_943d969b_28184cuda3std3__45__cpo4cendE - _ZN39_INTERNAL_8ab1e000_4_k_cu_943d969b_28184cuda3std3__419piecewise_constructE)
_ZN39_INTERNAL_8ab1e000_4_k_cu_943d969b_28184cuda3std3__419piecewise_constructE:
	.zero		1
	.type		_ZN39_INTERNAL_8ab1e000_4_k_cu_943d969b_28184cuda3std3__45__cpo4cendE,@object
	.size		_ZN39_INTERNAL_8ab1e000_4_k_cu_943d969b_28184cuda3std3__45__cpo4cendE,(_ZN39_INTERNAL_8ab1e000_4_k_cu_943d969b_28184cuda3std6ranges3__45__cpo4swapE - _ZN39_INTERNAL_8ab1e000_4_k_cu_943d969b_28184cuda3std3__45__cpo4cendE)
_ZN39_INTERNAL_8ab1e000_4_k_cu_943d969b_28184cuda3std3__45__cpo4cendE:
	.zero		1
	.type		_ZN39_INTERNAL_8ab1e000_4_k_cu_943d969b_28184cuda3std6ranges3__45__cpo4swapE,@object
	.size		_ZN39_INTERNAL_8ab1e000_4_k_cu_943d969b_28184cuda3std6ranges3__45__cpo4swapE,(.L_7 - _ZN39_INTERNAL_8ab1e000_4_k_cu_943d969b_28184cuda3std6ranges3__45__cpo4swapE)
_ZN39_INTERNAL_8ab1e000_4_k_cu_943d969b_28184cuda3std6ranges3__45__cpo4swapE:
	.zero		1
.L_7:


//--------------------- .nv.constant0._ZN7cutlass13device_kernelINS_4conv6kernel13ConvUniversalINS1_16ConvProblemShapeILNS1_8OperatorE0ELi2EEENS1_10collective14CollectiveConvINS1_46MainloopSm90TmaGmmaWarpSpecializedImplicitGemmILS5_0ELi18ELi2EN4cute5tupleIJNSA_1CILi1EEESD_SD_EEENS1_36KernelImplicitTmaWarpSpecializedSm90ELi1EEENSB_IJNSC_ILi64EEENSC_ILi128EEENSB_IJSH_EEEEEENS_12float_e4m3_tESL_NSA_8TiledMMAINSA_8MMA_AtomIJNSA_4SM904GMMA31MMA_64x128x32_F32E4M3E4M3_SS_TNILNSP_7ScaleInE1ELSR_1EEEEEENSA_6LayoutISE_NSB_IJNSC_ILi0EEESV_SV_EEEEENSB_IJNSA_10UnderscoreESY_SY_EEEEENS7_6detail26Sm90ImplicitGemmTileTraitsINSA_20SM90_TMA_LOAD_IM2COLENSA_14ComposedLayoutINSA_7SwizzleILi2ELi4ELi3EEENSA_18smem_ptr_flag_bitsILi8EEENSU_INSB_IJNSB_IJNSC_ILi8EEES19_EEENSB_IJSH_SD_EEENSB_IJSD_NSC_ILi18EEEEEEEEENSB_IJNSB_IJSH_NSC_ILi512EEEEEENSB_IJSD_SV_EEENSB_IJSV_NSC_ILi4096EEEEEEEEEEEEEvEENS12_INSA_13SM90_TMA_LOADENS14_IS16_S18_NSU_INSB_IJNSB_IJS19_NSC_ILi16EEEEEES1B_S1D_EEENSB_IJS1G_S1H_NSB_IJSV_NSC_ILi8192EEEEEEEEEEEEEvEEEENS_8epilogue10collective6detail29Sm90TmaWarpSpecializedAdapterINS20_15DefaultEpilogueISL_NSB_IJNSB_IJlllEEESD_SV_EEES25_NS1Z_6thread17LinearCombinationISL_Li1EffLNS26_9ScaleType4KindE0ELNS_15FloatRoundStyleE2ESL_EENS_4gemm15EpilogueDefaultEEEEEvvEEEEvNT_6ParamsE --------------------------
	.section	.nv.constant0._ZN7cutlass13device_kernelINS_4conv6kernel13ConvUniversalINS1_16ConvProblemShapeILNS1_8OperatorE0ELi2EEENS1_10collective14CollectiveConvINS1_46MainloopSm90TmaGmmaWarpSpecializedImplicitGemmILS5_0ELi18ELi2EN4cute5tupleIJNSA_1CILi1EEESD_SD_EEENS1_36KernelImplicitTmaWarpSpecializedSm90ELi1EEENSB_IJNSC_ILi64EEENSC_ILi128EEENSB_IJSH_EEEEEENS_12float_e4m3_tESL_NSA_8TiledMMAINSA_8MMA_AtomIJNSA_4SM904GMMA31MMA_64x128x32_F32E4M3E4M3_SS_TNILNSP_7ScaleInE1ELSR_1EEEEEENSA_6LayoutISE_NSB_IJNSC_ILi0EEESV_SV_EEEEENSB_IJNSA_10UnderscoreESY_SY_EEEEENS7_6detail26Sm90ImplicitGemmTileTraitsINSA_20SM90_TMA_LOAD_IM2COLENSA_14ComposedLayoutINSA_7SwizzleILi2ELi4ELi3EEENSA_18smem_ptr_flag_bitsILi8EEENSU_INSB_IJNSB_IJNSC_ILi8EEES19_EEENSB_IJSH_SD_EEENSB_IJSD_NSC_ILi18EEEEEEEEENSB_IJNSB_IJSH_NSC_ILi512EEEEEENSB_IJSD_SV_EEENSB_IJSV_NSC_ILi4096EEEEEEEEEEEEEvEENS12_INSA_13SM90_TMA_LOADENS14_IS16_S18_NSU_INSB_IJNSB_IJS19_NSC_ILi16EEEEEES1B_S1D_EEENSB_IJS1G_S1H_NSB_IJSV_NSC_ILi8192EEEEEEEEEEEEEvEEEENS_8epilogue10collective6detail29Sm90TmaWarpSpecializedAdapterINS20_15DefaultEpilogueISL_NSB_IJNSB_IJlllEEESD_SV_EEES25_NS1Z_6thread17LinearCombinationISL_Li1EffLNS26_9ScaleType4KindE0ELNS_15FloatRoundStyleE2ESL_EENS_4gemm15EpilogueDefaultEEEEEvvEEEEvNT_6ParamsE,"a",@progbits
	.sectionflags	@""
	.align	4
.nv.constant0._ZN7cutlass13device_kernelINS_4conv6kernel13ConvUniversalINS1_16ConvProblemShapeILNS1_8OperatorE0ELi2EEENS1_10collective14CollectiveConvINS1_46MainloopSm90TmaGmmaWarpSpecializedImplicitGemmILS5_0ELi18ELi2EN4cute5tupleIJNSA_1CILi1EEESD_SD_EEENS1_36KernelImplicitTmaWarpSpecializedSm90ELi1EEENSB_IJNSC_ILi64EEENSC_ILi128EEENSB_IJSH_EEEEEENS_12float_e4m3_tESL_NSA_8TiledMMAINSA_8MMA_AtomIJNSA_4SM904GMMA31MMA_64x128x32_F32E4M3E4M3_SS_TNILNSP_7ScaleInE1ELSR_1EEEEEENSA_6LayoutISE_NSB_IJNSC_ILi0EEESV_SV_EEEEENSB_IJNSA_10UnderscoreESY_SY_EEEEENS7_6detail26Sm90ImplicitGemmTileTraitsINSA_20SM90_TMA_LOAD_IM2COLENSA_14ComposedLayoutINSA_7SwizzleILi2ELi4ELi3EEENSA_18smem_ptr_flag_bitsILi8EEENSU_INSB_IJNSB_IJNSC_ILi8EEES19_EEENSB_IJSH_SD_EEENSB_IJSD_NSC_ILi18EEEEEEEEENSB_IJNSB_IJSH_NSC_ILi512EEEEEENSB_IJSD_SV_EEENSB_IJSV_NSC_ILi4096EEEEEEEEEEEEEvEENS12_INSA_13SM90_TMA_LOADENS14_IS16_S18_NSU_INSB_IJNSB_IJS19_NSC_ILi16EEEEEES1B_S1D_EEENSB_IJS1G_S1H_NSB_IJSV_NSC_ILi8192EEEEEEEEEEEEEvEEEENS_8epilogue10collective6detail29Sm90TmaWarpSpecializedAdapterINS20_15DefaultEpilogueISL_NSB_IJNSB_IJlllEEESD_SV_EEES25_NS1Z_6thread17LinearCombinationISL_Li1EffLNS26_9ScaleType4KindE0ELNS_15FloatRoundStyleE2ESL_EENS_4gemm15EpilogueDefaultEEEEEvvEEEEvNT_6ParamsE:
	.zero		1536


//--------------------- SYMBOLS --------------------------

	.type		.nv.reservedSmem.offset0,@object
	.size		.nv.reservedSmem.offset0,0x4
